//
// Generated by NVIDIA NVVM Compiler
//
// Compiler Build ID: CL-29190527
// Cuda compilation tools, release 11.1, V11.1.105
// Based on LLVM 3.4svn
//

.version 7.1
.target sm_80
.address_size 64

	// .globl	Fused_Reshape_Mul_Reshape_Add_Mul_LessEqual_Cast_Mul_Cast_Reshape_Cast_Reshap_more_parallel_5306163478843828388_kernel0

.visible .entry Fused_Reshape_Mul_Reshape_Add_Mul_LessEqual_Cast_Mul_Cast_Reshape_Cast_Reshap_more_parallel_5306163478843828388_kernel0(
	.param .u64 Fused_Reshape_Mul_Reshape_Add_Mul_LessEqual_Cast_Mul_Cast_Reshape_Cast_Reshap_more_parallel_5306163478843828388_kernel0_param_0,
	.param .u64 Fused_Reshape_Mul_Reshape_Add_Mul_LessEqual_Cast_Mul_Cast_Reshape_Cast_Reshap_more_parallel_5306163478843828388_kernel0_param_1,
	.param .u64 Fused_Reshape_Mul_Reshape_Add_Mul_LessEqual_Cast_Mul_Cast_Reshape_Cast_Reshap_more_parallel_5306163478843828388_kernel0_param_2,
	.param .u64 Fused_Reshape_Mul_Reshape_Add_Mul_LessEqual_Cast_Mul_Cast_Reshape_Cast_Reshap_more_parallel_5306163478843828388_kernel0_param_3,
	.param .u64 Fused_Reshape_Mul_Reshape_Add_Mul_LessEqual_Cast_Mul_Cast_Reshape_Cast_Reshap_more_parallel_5306163478843828388_kernel0_param_4,
	.param .u64 Fused_Reshape_Mul_Reshape_Add_Mul_LessEqual_Cast_Mul_Cast_Reshape_Cast_Reshap_more_parallel_5306163478843828388_kernel0_param_5,
	.param .u64 Fused_Reshape_Mul_Reshape_Add_Mul_LessEqual_Cast_Mul_Cast_Reshape_Cast_Reshap_more_parallel_5306163478843828388_kernel0_param_6,
	.param .u64 Fused_Reshape_Mul_Reshape_Add_Mul_LessEqual_Cast_Mul_Cast_Reshape_Cast_Reshap_more_parallel_5306163478843828388_kernel0_param_7,
	.param .u64 Fused_Reshape_Mul_Reshape_Add_Mul_LessEqual_Cast_Mul_Cast_Reshape_Cast_Reshap_more_parallel_5306163478843828388_kernel0_param_8,
	.param .u64 Fused_Reshape_Mul_Reshape_Add_Mul_LessEqual_Cast_Mul_Cast_Reshape_Cast_Reshap_more_parallel_5306163478843828388_kernel0_param_9,
	.param .u64 Fused_Reshape_Mul_Reshape_Add_Mul_LessEqual_Cast_Mul_Cast_Reshape_Cast_Reshap_more_parallel_5306163478843828388_kernel0_param_10,
	.param .u64 Fused_Reshape_Mul_Reshape_Add_Mul_LessEqual_Cast_Mul_Cast_Reshape_Cast_Reshap_more_parallel_5306163478843828388_kernel0_param_11,
	.param .u64 Fused_Reshape_Mul_Reshape_Add_Mul_LessEqual_Cast_Mul_Cast_Reshape_Cast_Reshap_more_parallel_5306163478843828388_kernel0_param_12
)
{
	.reg .pred 	%p<22>;
	.reg .b16 	%rs<73>;
	.reg .f32 	%f<241>;
	.reg .b32 	%r<144>;
	.reg .b64 	%rd<55>;


	ld.param.u64 	%rd16, [Fused_Reshape_Mul_Reshape_Add_Mul_LessEqual_Cast_Mul_Cast_Reshape_Cast_Reshap_more_parallel_5306163478843828388_kernel0_param_0];
	ld.param.u64 	%rd6, [Fused_Reshape_Mul_Reshape_Add_Mul_LessEqual_Cast_Mul_Cast_Reshape_Cast_Reshap_more_parallel_5306163478843828388_kernel0_param_1];
	ld.param.u64 	%rd7, [Fused_Reshape_Mul_Reshape_Add_Mul_LessEqual_Cast_Mul_Cast_Reshape_Cast_Reshap_more_parallel_5306163478843828388_kernel0_param_2];
	ld.param.u64 	%rd8, [Fused_Reshape_Mul_Reshape_Add_Mul_LessEqual_Cast_Mul_Cast_Reshape_Cast_Reshap_more_parallel_5306163478843828388_kernel0_param_3];
	ld.param.u64 	%rd9, [Fused_Reshape_Mul_Reshape_Add_Mul_LessEqual_Cast_Mul_Cast_Reshape_Cast_Reshap_more_parallel_5306163478843828388_kernel0_param_4];
	ld.param.u64 	%rd17, [Fused_Reshape_Mul_Reshape_Add_Mul_LessEqual_Cast_Mul_Cast_Reshape_Cast_Reshap_more_parallel_5306163478843828388_kernel0_param_5];
	ld.param.u64 	%rd10, [Fused_Reshape_Mul_Reshape_Add_Mul_LessEqual_Cast_Mul_Cast_Reshape_Cast_Reshap_more_parallel_5306163478843828388_kernel0_param_6];
	ld.param.u64 	%rd11, [Fused_Reshape_Mul_Reshape_Add_Mul_LessEqual_Cast_Mul_Cast_Reshape_Cast_Reshap_more_parallel_5306163478843828388_kernel0_param_7];
	ld.param.u64 	%rd12, [Fused_Reshape_Mul_Reshape_Add_Mul_LessEqual_Cast_Mul_Cast_Reshape_Cast_Reshap_more_parallel_5306163478843828388_kernel0_param_8];
	ld.param.u64 	%rd13, [Fused_Reshape_Mul_Reshape_Add_Mul_LessEqual_Cast_Mul_Cast_Reshape_Cast_Reshap_more_parallel_5306163478843828388_kernel0_param_9];
	ld.param.u64 	%rd14, [Fused_Reshape_Mul_Reshape_Add_Mul_LessEqual_Cast_Mul_Cast_Reshape_Cast_Reshap_more_parallel_5306163478843828388_kernel0_param_10];
	ld.param.u64 	%rd15, [Fused_Reshape_Mul_Reshape_Add_Mul_LessEqual_Cast_Mul_Cast_Reshape_Cast_Reshap_more_parallel_5306163478843828388_kernel0_param_11];
	ld.param.u64 	%rd18, [Fused_Reshape_Mul_Reshape_Add_Mul_LessEqual_Cast_Mul_Cast_Reshape_Cast_Reshap_more_parallel_5306163478843828388_kernel0_param_12];
	cvta.to.global.u64 	%rd1, %rd16;
	cvta.to.global.u64 	%rd2, %rd18;
	cvta.to.global.u64 	%rd3, %rd17;
	mov.u32 	%r1, %ctaid.x;
	setp.lt.s32	%p1, %r1, 3072;
	mov.u32 	%r2, %tid.x;
	@%p1 bra 	BB0_8;
	bra.uni 	BB0_1;

BB0_8:
	mul.hi.s32 	%r91, %r1, 715827883;
	shr.u32 	%r92, %r91, 31;
	shr.s32 	%r93, %r91, 9;
	add.s32 	%r94, %r93, %r92;
	mul.lo.s32 	%r95, %r94, 3072;
	sub.s32 	%r96, %r1, %r95;
	shr.s32 	%r97, %r96, 31;
	shr.u32 	%r98, %r97, 24;
	add.s32 	%r99, %r96, %r98;
	shl.b32 	%r100, %r99, 13;
	and.b32  	%r101, %r100, -2097152;
	shr.s32 	%r102, %r2, 31;
	shr.u32 	%r103, %r102, 22;
	add.s32 	%r104, %r2, %r103;
	and.b32  	%r105, %r104, -1024;
	sub.s32 	%r106, %r2, %r105;
	shr.s32 	%r107, %r106, 31;
	shr.u32 	%r108, %r107, 24;
	add.s32 	%r109, %r106, %r108;
	shl.b32 	%r110, %r109, 10;
	and.b32  	%r111, %r110, -262144;
	and.b32  	%r112, %r109, 1073741568;
	sub.s32 	%r113, %r106, %r112;
	shl.b32 	%r114, %r113, 2;
	shr.s32 	%r115, %r1, 31;
	shr.u32 	%r116, %r115, 24;
	add.s32 	%r117, %r1, %r116;
	and.b32  	%r118, %r117, 4194048;
	sub.s32 	%r119, %r1, %r118;
	shl.b32 	%r120, %r119, 10;
	shl.b32 	%r121, %r117, 13;
	and.b32  	%r122, %r121, -2097152;
	shr.u32 	%r123, %r102, 24;
	add.s32 	%r124, %r2, %r123;
	shl.b32 	%r125, %r124, 10;
	and.b32  	%r126, %r125, -262144;
	and.b32  	%r127, %r124, 1073741568;
	sub.s32 	%r128, %r2, %r127;
	shl.b32 	%r129, %r128, 2;
	add.s32 	%r130, %r129, %r120;
	mul.wide.s32 	%rd40, %r130, 4;
	add.s64 	%rd41, %rd1, %rd40;
	ld.global.nc.v4.f32 	{%f177, %f178, %f179, %f180}, [%rd41];
	add.s32 	%r131, %r122, %r126;
	add.s32 	%r132, %r130, %r131;
	cvta.to.global.u64 	%rd42, %rd6;
	mul.wide.s32 	%rd43, %r132, 4;
	add.s64 	%rd44, %rd42, %rd43;
	ld.global.nc.v4.f32 	{%f185, %f186, %f187, %f188}, [%rd44];
	cvta.to.global.u64 	%rd45, %rd7;
	add.s64 	%rd46, %rd45, %rd43;
	ld.global.nc.v4.f32 	{%f193, %f194, %f195, %f196}, [%rd46];
	setp.le.f32	%p14, %f185, 0f3F4CCCCD;
	selp.u32	%r133, 1, 0, %p14;
	fma.rn.f32 	%f201, %f193, 0f42000000, %f177;
	mul.f32 	%f202, %f201, 0f3FA00000;
	selp.f32	%f161, %f202, 0f00000000, %p14;
	setp.le.f32	%p15, %f186, 0f3F4CCCCD;
	selp.u32	%r134, 1, 0, %p15;
	fma.rn.f32 	%f203, %f194, 0f42000000, %f178;
	mul.f32 	%f204, %f203, 0f3FA00000;
	selp.f32	%f163, %f204, 0f00000000, %p15;
	setp.le.f32	%p16, %f187, 0f3F4CCCCD;
	selp.u32	%r135, 1, 0, %p16;
	fma.rn.f32 	%f205, %f195, 0f42000000, %f179;
	mul.f32 	%f206, %f205, 0f3FA00000;
	selp.f32	%f165, %f206, 0f00000000, %p16;
	setp.le.f32	%p17, %f188, 0f3F4CCCCD;
	selp.u32	%r136, 1, 0, %p17;
	fma.rn.f32 	%f207, %f196, 0f42000000, %f180;
	mul.f32 	%f208, %f207, 0f3FA00000;
	selp.f32	%f167, %f208, 0f00000000, %p17;
	add.s32 	%r137, %r120, %r101;
	add.s32 	%r138, %r137, %r111;
	add.s32 	%r139, %r138, %r114;
	cvta.to.global.u64 	%rd47, %rd10;
	mul.wide.s32 	%rd48, %r139, 4;
	add.s64 	%rd49, %rd47, %rd48;
	// inline asm
	{  cvt.rn.f16.f32 %rs63, %f167;}

	// inline asm
	// inline asm
	{  cvt.f32.f16 %f168, %rs63;}

	// inline asm
	// inline asm
	{  cvt.rn.f16.f32 %rs61, %f165;}

	// inline asm
	// inline asm
	{  cvt.f32.f16 %f166, %rs61;}

	// inline asm
	// inline asm
	{  cvt.rn.f16.f32 %rs59, %f163;}

	// inline asm
	// inline asm
	{  cvt.f32.f16 %f164, %rs59;}

	// inline asm
	// inline asm
	{  cvt.rn.f16.f32 %rs57, %f161;}

	// inline asm
	// inline asm
	{  cvt.f32.f16 %f162, %rs57;}

	// inline asm
	st.global.v4.f32 	[%rd49], {%f162, %f164, %f166, %f168};
	cvta.to.global.u64 	%rd50, %rd12;
	add.s64 	%rd51, %rd50, %rd48;
	cvt.rn.f32.s32	%f209, %r136;
	cvt.rn.f32.s32	%f210, %r135;
	cvt.rn.f32.s32	%f211, %r134;
	cvt.rn.f32.s32	%f212, %r133;
	st.global.v4.f32 	[%rd51], {%f212, %f211, %f210, %f209};
	cvta.to.global.u64 	%rd52, %rd11;
	mul.wide.s32 	%rd53, %r139, 2;
	add.s64 	%rd54, %rd52, %rd53;
	st.global.v4.u16 	[%rd54], {%rs57, %rs59, %rs61, %rs63};
	ld.global.nc.v4.f32 	{%f213, %f214, %f215, %f216}, [%rd44+4194304];
	ld.global.nc.v4.f32 	{%f221, %f222, %f223, %f224}, [%rd46+4194304];
	setp.le.f32	%p18, %f213, 0f3F4CCCCD;
	selp.u32	%r140, 1, 0, %p18;
	fma.rn.f32 	%f229, %f221, 0f42000000, %f177;
	mul.f32 	%f230, %f229, 0f3FA00000;
	selp.f32	%f169, %f230, 0f00000000, %p18;
	setp.le.f32	%p19, %f214, 0f3F4CCCCD;
	selp.u32	%r141, 1, 0, %p19;
	fma.rn.f32 	%f231, %f222, 0f42000000, %f178;
	mul.f32 	%f232, %f231, 0f3FA00000;
	selp.f32	%f171, %f232, 0f00000000, %p19;
	setp.le.f32	%p20, %f215, 0f3F4CCCCD;
	selp.u32	%r142, 1, 0, %p20;
	fma.rn.f32 	%f233, %f223, 0f42000000, %f179;
	mul.f32 	%f234, %f233, 0f3FA00000;
	selp.f32	%f173, %f234, 0f00000000, %p20;
	setp.le.f32	%p21, %f216, 0f3F4CCCCD;
	selp.u32	%r143, 1, 0, %p21;
	fma.rn.f32 	%f235, %f224, 0f42000000, %f180;
	mul.f32 	%f236, %f235, 0f3FA00000;
	selp.f32	%f175, %f236, 0f00000000, %p21;
	// inline asm
	{  cvt.rn.f16.f32 %rs71, %f175;}

	// inline asm
	// inline asm
	{  cvt.f32.f16 %f176, %rs71;}

	// inline asm
	// inline asm
	{  cvt.rn.f16.f32 %rs69, %f173;}

	// inline asm
	// inline asm
	{  cvt.f32.f16 %f174, %rs69;}

	// inline asm
	// inline asm
	{  cvt.rn.f16.f32 %rs67, %f171;}

	// inline asm
	// inline asm
	{  cvt.f32.f16 %f172, %rs67;}

	// inline asm
	// inline asm
	{  cvt.rn.f16.f32 %rs65, %f169;}

	// inline asm
	// inline asm
	{  cvt.f32.f16 %f170, %rs65;}

	// inline asm
	st.global.v4.f32 	[%rd49+4194304], {%f170, %f172, %f174, %f176};
	cvt.rn.f32.s32	%f237, %r143;
	cvt.rn.f32.s32	%f238, %r142;
	cvt.rn.f32.s32	%f239, %r141;
	cvt.rn.f32.s32	%f240, %r140;
	st.global.v4.f32 	[%rd51+4194304], {%f240, %f239, %f238, %f237};
	st.global.v4.u16 	[%rd54+2097152], {%rs65, %rs67, %rs69, %rs71};
	bra.uni 	BB0_9;

BB0_1:
	setp.lt.s32	%p2, %r1, 6144;
	@%p2 bra 	BB0_7;
	bra.uni 	BB0_2;

BB0_7:
	add.s32 	%r22, %r1, -3072;
	mul.hi.s32 	%r23, %r22, 715827883;
	shr.u32 	%r24, %r23, 31;
	shr.s32 	%r25, %r23, 9;
	add.s32 	%r26, %r25, %r24;
	mul.lo.s32 	%r27, %r26, 3072;
	sub.s32 	%r28, %r22, %r27;
	shr.s32 	%r29, %r28, 31;
	shr.u32 	%r30, %r29, 24;
	add.s32 	%r31, %r28, %r30;
	shl.b32 	%r32, %r31, 13;
	and.b32  	%r33, %r32, -2097152;
	shr.s32 	%r34, %r1, 31;
	shr.u32 	%r35, %r34, 24;
	add.s32 	%r36, %r1, %r35;
	and.b32  	%r37, %r36, 4194048;
	sub.s32 	%r38, %r1, %r37;
	shl.b32 	%r39, %r38, 10;
	shr.s32 	%r40, %r2, 31;
	shr.u32 	%r41, %r40, 24;
	add.s32 	%r42, %r2, %r41;
	and.b32  	%r43, %r42, 1073741568;
	sub.s32 	%r44, %r2, %r43;
	shl.b32 	%r45, %r44, 2;
	add.s32 	%r46, %r45, %r39;
	mul.wide.s32 	%rd25, %r46, 4;
	add.s64 	%rd26, %rd1, %rd25;
	ld.global.nc.v4.f32 	{%f97, %f98, %f99, %f100}, [%rd26];
	mul.hi.s32 	%r47, %r1, 715827883;
	shr.u32 	%r48, %r47, 31;
	shr.s32 	%r49, %r47, 9;
	add.s32 	%r50, %r49, %r48;
	mul.lo.s32 	%r51, %r50, 3072;
	sub.s32 	%r52, %r1, %r51;
	shr.s32 	%r53, %r52, 31;
	shr.u32 	%r54, %r53, 24;
	add.s32 	%r55, %r52, %r54;
	shl.b32 	%r56, %r55, 13;
	and.b32  	%r57, %r56, -2097152;
	shl.b32 	%r58, %r42, 10;
	and.b32  	%r59, %r58, -262144;
	shr.u32 	%r60, %r40, 22;
	add.s32 	%r61, %r2, %r60;
	and.b32  	%r62, %r61, -1024;
	sub.s32 	%r63, %r2, %r62;
	shr.s32 	%r64, %r63, 31;
	shr.u32 	%r65, %r64, 24;
	add.s32 	%r66, %r63, %r65;
	shl.b32 	%r67, %r66, 10;
	and.b32  	%r68, %r67, -262144;
	shr.s32 	%r69, %r22, 31;
	shr.u32 	%r70, %r69, 24;
	add.s32 	%r71, %r22, %r70;
	and.b32  	%r72, %r71, 4194048;
	sub.s32 	%r73, %r22, %r72;
	shl.b32 	%r74, %r73, 10;
	and.b32  	%r75, %r66, 1073741568;
	sub.s32 	%r76, %r63, %r75;
	shl.b32 	%r77, %r76, 2;
	add.s32 	%r78, %r46, %r57;
	add.s32 	%r79, %r78, %r59;
	cvta.to.global.u64 	%rd27, %rd8;
	mul.wide.s32 	%rd28, %r79, 4;
	add.s64 	%rd29, %rd27, %rd28;
	ld.global.nc.v4.f32 	{%f105, %f106, %f107, %f108}, [%rd29];
	cvta.to.global.u64 	%rd30, %rd9;
	add.s64 	%rd31, %rd30, %rd28;
	ld.global.nc.v4.f32 	{%f113, %f114, %f115, %f116}, [%rd31];
	setp.le.f32	%p6, %f105, 0f3F4CCCCD;
	selp.u32	%r80, 1, 0, %p6;
	fma.rn.f32 	%f121, %f113, 0f42000000, %f97;
	mul.f32 	%f122, %f121, 0f3FA00000;
	selp.f32	%f81, %f122, 0f00000000, %p6;
	setp.le.f32	%p7, %f106, 0f3F4CCCCD;
	selp.u32	%r81, 1, 0, %p7;
	fma.rn.f32 	%f123, %f114, 0f42000000, %f98;
	mul.f32 	%f124, %f123, 0f3FA00000;
	selp.f32	%f83, %f124, 0f00000000, %p7;
	setp.le.f32	%p8, %f107, 0f3F4CCCCD;
	selp.u32	%r82, 1, 0, %p8;
	fma.rn.f32 	%f125, %f115, 0f42000000, %f99;
	mul.f32 	%f126, %f125, 0f3FA00000;
	selp.f32	%f85, %f126, 0f00000000, %p8;
	setp.le.f32	%p9, %f108, 0f3F4CCCCD;
	selp.u32	%r83, 1, 0, %p9;
	fma.rn.f32 	%f127, %f116, 0f42000000, %f100;
	mul.f32 	%f128, %f127, 0f3FA00000;
	selp.f32	%f87, %f128, 0f00000000, %p9;
	add.s32 	%r84, %r33, %r68;
	add.s32 	%r85, %r84, %r74;
	add.s32 	%r86, %r85, %r77;
	cvta.to.global.u64 	%rd32, %rd13;
	mul.wide.s32 	%rd33, %r86, 4;
	add.s64 	%rd34, %rd32, %rd33;
	// inline asm
	{  cvt.rn.f16.f32 %rs47, %f87;}

	// inline asm
	// inline asm
	{  cvt.f32.f16 %f88, %rs47;}

	// inline asm
	// inline asm
	{  cvt.rn.f16.f32 %rs45, %f85;}

	// inline asm
	// inline asm
	{  cvt.f32.f16 %f86, %rs45;}

	// inline asm
	// inline asm
	{  cvt.rn.f16.f32 %rs43, %f83;}

	// inline asm
	// inline asm
	{  cvt.f32.f16 %f84, %rs43;}

	// inline asm
	// inline asm
	{  cvt.rn.f16.f32 %rs41, %f81;}

	// inline asm
	// inline asm
	{  cvt.f32.f16 %f82, %rs41;}

	// inline asm
	st.global.v4.f32 	[%rd34], {%f82, %f84, %f86, %f88};
	cvta.to.global.u64 	%rd35, %rd15;
	add.s64 	%rd36, %rd35, %rd33;
	cvt.rn.f32.s32	%f129, %r83;
	cvt.rn.f32.s32	%f130, %r82;
	cvt.rn.f32.s32	%f131, %r81;
	cvt.rn.f32.s32	%f132, %r80;
	st.global.v4.f32 	[%rd36], {%f132, %f131, %f130, %f129};
	cvta.to.global.u64 	%rd37, %rd14;
	mul.wide.s32 	%rd38, %r86, 2;
	add.s64 	%rd39, %rd37, %rd38;
	st.global.v4.u16 	[%rd39], {%rs41, %rs43, %rs45, %rs47};
	ld.global.nc.v4.f32 	{%f133, %f134, %f135, %f136}, [%rd29+4194304];
	ld.global.nc.v4.f32 	{%f141, %f142, %f143, %f144}, [%rd31+4194304];
	setp.le.f32	%p10, %f133, 0f3F4CCCCD;
	selp.u32	%r87, 1, 0, %p10;
	fma.rn.f32 	%f149, %f141, 0f42000000, %f97;
	mul.f32 	%f150, %f149, 0f3FA00000;
	selp.f32	%f89, %f150, 0f00000000, %p10;
	setp.le.f32	%p11, %f134, 0f3F4CCCCD;
	selp.u32	%r88, 1, 0, %p11;
	fma.rn.f32 	%f151, %f142, 0f42000000, %f98;
	mul.f32 	%f152, %f151, 0f3FA00000;
	selp.f32	%f91, %f152, 0f00000000, %p11;
	setp.le.f32	%p12, %f135, 0f3F4CCCCD;
	selp.u32	%r89, 1, 0, %p12;
	fma.rn.f32 	%f153, %f143, 0f42000000, %f99;
	mul.f32 	%f154, %f153, 0f3FA00000;
	selp.f32	%f93, %f154, 0f00000000, %p12;
	setp.le.f32	%p13, %f136, 0f3F4CCCCD;
	selp.u32	%r90, 1, 0, %p13;
	fma.rn.f32 	%f155, %f144, 0f42000000, %f100;
	mul.f32 	%f156, %f155, 0f3FA00000;
	selp.f32	%f95, %f156, 0f00000000, %p13;
	// inline asm
	{  cvt.rn.f16.f32 %rs55, %f95;}

	// inline asm
	// inline asm
	{  cvt.f32.f16 %f96, %rs55;}

	// inline asm
	// inline asm
	{  cvt.rn.f16.f32 %rs53, %f93;}

	// inline asm
	// inline asm
	{  cvt.f32.f16 %f94, %rs53;}

	// inline asm
	// inline asm
	{  cvt.rn.f16.f32 %rs51, %f91;}

	// inline asm
	// inline asm
	{  cvt.f32.f16 %f92, %rs51;}

	// inline asm
	// inline asm
	{  cvt.rn.f16.f32 %rs49, %f89;}

	// inline asm
	// inline asm
	{  cvt.f32.f16 %f90, %rs49;}

	// inline asm
	st.global.v4.f32 	[%rd34+4194304], {%f90, %f92, %f94, %f96};
	cvt.rn.f32.s32	%f157, %r90;
	cvt.rn.f32.s32	%f158, %r89;
	cvt.rn.f32.s32	%f159, %r88;
	cvt.rn.f32.s32	%f160, %r87;
	st.global.v4.f32 	[%rd36+4194304], {%f160, %f159, %f158, %f157};
	st.global.v4.u16 	[%rd39+2097152], {%rs49, %rs51, %rs53, %rs55};
	bra.uni 	BB0_9;

BB0_2:
	setp.gt.s32	%p3, %r2, 511;
	@%p3 bra 	BB0_9;

	setp.lt.s32	%p4, %r1, 7158;
	shl.b32 	%r3, %r2, 2;
	shr.s32 	%r5, %r2, 31;
	shr.u32 	%r6, %r5, 23;
	add.s32 	%r7, %r2, %r6;
	and.b32  	%r8, %r7, 1073741312;
	sub.s32 	%r9, %r2, %r8;
	shl.b32 	%r4, %r9, 2;
	@%p4 bra 	BB0_6;
	bra.uni 	BB0_4;

BB0_6:
	add.s32 	%r11, %r1, -6144;
	mul.hi.s32 	%r12, %r11, -2128441921;
	add.s32 	%r13, %r12, %r11;
	shr.u32 	%r14, %r13, 31;
	shr.s32 	%r15, %r13, 9;
	add.s32 	%r16, %r15, %r14;
	mul.lo.s32 	%r17, %r16, 1015;
	sub.s32 	%r18, %r11, %r17;
	mad.lo.s32 	%r19, %r1, 10240, %r3;
	add.s32 	%r20, %r19, -62914560;
	mul.wide.s32 	%rd21, %r20, 4;
	add.s64 	%rd22, %rd3, %rd21;
	ld.global.nc.v4.f32 	{%f61, %f62, %f63, %f64}, [%rd22];
	mad.lo.s32 	%r21, %r18, 10240, %r4;
	mul.wide.s32 	%rd23, %r21, 2;
	add.s64 	%rd24, %rd2, %rd23;
	// inline asm
	{  cvt.rn.f16.f32 %rs24, %f64;}

	// inline asm
	// inline asm
	{  cvt.rn.f16.f32 %rs23, %f63;}

	// inline asm
	// inline asm
	{  cvt.rn.f16.f32 %rs22, %f62;}

	// inline asm
	// inline asm
	{  cvt.rn.f16.f32 %rs21, %f61;}

	// inline asm
	st.global.v4.u16 	[%rd24], {%rs21, %rs22, %rs23, %rs24};
	ld.global.nc.v4.f32 	{%f65, %f66, %f67, %f68}, [%rd22+8192];
	// inline asm
	{  cvt.rn.f16.f32 %rs28, %f68;}

	// inline asm
	// inline asm
	{  cvt.rn.f16.f32 %rs27, %f67;}

	// inline asm
	// inline asm
	{  cvt.rn.f16.f32 %rs26, %f66;}

	// inline asm
	// inline asm
	{  cvt.rn.f16.f32 %rs25, %f65;}

	// inline asm
	st.global.v4.u16 	[%rd24+4096], {%rs25, %rs26, %rs27, %rs28};
	ld.global.nc.v4.f32 	{%f69, %f70, %f71, %f72}, [%rd22+16384];
	// inline asm
	{  cvt.rn.f16.f32 %rs32, %f72;}

	// inline asm
	// inline asm
	{  cvt.rn.f16.f32 %rs31, %f71;}

	// inline asm
	// inline asm
	{  cvt.rn.f16.f32 %rs30, %f70;}

	// inline asm
	// inline asm
	{  cvt.rn.f16.f32 %rs29, %f69;}

	// inline asm
	st.global.v4.u16 	[%rd24+8192], {%rs29, %rs30, %rs31, %rs32};
	ld.global.nc.v4.f32 	{%f73, %f74, %f75, %f76}, [%rd22+24576];
	// inline asm
	{  cvt.rn.f16.f32 %rs36, %f76;}

	// inline asm
	// inline asm
	{  cvt.rn.f16.f32 %rs35, %f75;}

	// inline asm
	// inline asm
	{  cvt.rn.f16.f32 %rs34, %f74;}

	// inline asm
	// inline asm
	{  cvt.rn.f16.f32 %rs33, %f73;}

	// inline asm
	st.global.v4.u16 	[%rd24+12288], {%rs33, %rs34, %rs35, %rs36};
	ld.global.nc.v4.f32 	{%f77, %f78, %f79, %f80}, [%rd22+32768];
	// inline asm
	{  cvt.rn.f16.f32 %rs40, %f80;}

	// inline asm
	// inline asm
	{  cvt.rn.f16.f32 %rs39, %f79;}

	// inline asm
	// inline asm
	{  cvt.rn.f16.f32 %rs38, %f78;}

	// inline asm
	// inline asm
	{  cvt.rn.f16.f32 %rs37, %f77;}

	// inline asm
	st.global.v4.u16 	[%rd24+16384], {%rs37, %rs38, %rs39, %rs40};
	bra.uni 	BB0_9;

BB0_4:
	mul.wide.s32 	%rd19, %r3, 4;
	add.s64 	%rd4, %rd3, %rd19;
	ld.global.nc.v4.f32 	{%f17, %f18, %f19, %f20}, [%rd4+41533440];
	add.s32 	%r10, %r4, 10383360;
	mul.wide.s32 	%rd20, %r10, 2;
	add.s64 	%rd5, %rd2, %rd20;
	// inline asm
	{  cvt.rn.f16.f32 %rs4, %f20;}

	// inline asm
	// inline asm
	{  cvt.rn.f16.f32 %rs3, %f19;}

	// inline asm
	// inline asm
	{  cvt.rn.f16.f32 %rs2, %f18;}

	// inline asm
	// inline asm
	{  cvt.rn.f16.f32 %rs1, %f17;}

	// inline asm
	st.global.v4.u16 	[%rd5], {%rs1, %rs2, %rs3, %rs4};
	ld.global.nc.v4.f32 	{%f21, %f22, %f23, %f24}, [%rd4+41541632];
	// inline asm
	{  cvt.rn.f16.f32 %rs8, %f24;}

	// inline asm
	// inline asm
	{  cvt.rn.f16.f32 %rs7, %f23;}

	// inline asm
	// inline asm
	{  cvt.rn.f16.f32 %rs6, %f22;}

	// inline asm
	// inline asm
	{  cvt.rn.f16.f32 %rs5, %f21;}

	// inline asm
	st.global.v4.u16 	[%rd5+4096], {%rs5, %rs6, %rs7, %rs8};
	ld.global.nc.v4.f32 	{%f25, %f26, %f27, %f28}, [%rd4+41549824];
	// inline asm
	{  cvt.rn.f16.f32 %rs12, %f28;}

	// inline asm
	// inline asm
	{  cvt.rn.f16.f32 %rs11, %f27;}

	// inline asm
	// inline asm
	{  cvt.rn.f16.f32 %rs10, %f26;}

	// inline asm
	// inline asm
	{  cvt.rn.f16.f32 %rs9, %f25;}

	// inline asm
	st.global.v4.u16 	[%rd5+8192], {%rs9, %rs10, %rs11, %rs12};
	ld.global.nc.v4.f32 	{%f29, %f30, %f31, %f32}, [%rd4+41558016];
	// inline asm
	{  cvt.rn.f16.f32 %rs16, %f32;}

	// inline asm
	// inline asm
	{  cvt.rn.f16.f32 %rs15, %f31;}

	// inline asm
	// inline asm
	{  cvt.rn.f16.f32 %rs14, %f30;}

	// inline asm
	// inline asm
	{  cvt.rn.f16.f32 %rs13, %f29;}

	// inline asm
	st.global.v4.u16 	[%rd5+12288], {%rs13, %rs14, %rs15, %rs16};
	setp.gt.s32	%p5, %r2, 255;
	@%p5 bra 	BB0_9;

	ld.global.nc.v4.f32 	{%f37, %f38, %f39, %f40}, [%rd4+41566208];
	// inline asm
	{  cvt.rn.f16.f32 %rs20, %f40;}

	// inline asm
	// inline asm
	{  cvt.rn.f16.f32 %rs19, %f39;}

	// inline asm
	// inline asm
	{  cvt.rn.f16.f32 %rs18, %f38;}

	// inline asm
	// inline asm
	{  cvt.rn.f16.f32 %rs17, %f37;}

	// inline asm
	st.global.v4.u16 	[%rd5+16384], {%rs17, %rs18, %rs19, %rs20};

BB0_9:
	ret;
}




// ===== COMPILED SASS (sm_100) =====

	.target	sm_100

	.elftype	@"ET_EXEC"


//--------------------- .note.nv.tkinfo           --------------------------
	.section	.note.nv.tkinfo,"",@"SHT_NOTE"
	.sectionflags	@"SHF_NOTE_NV_TKINFO"
	.tkinfo
        /*0018*/ 	.word	0x00000002
        /*0030*/ 	.string	""
        /*0030*/ 	.string	"ptxas"
        /*0030*/ 	.string	"Cuda compilation tools, release 13.0, V13.0.88"
        /*0030*/ 	.string	"Build cuda_13.0.r13.0/compiler.36424714_0"
        /*0030*/ 	.string	"-arch sm_100 "



//--------------------- .note.nv.cuinfo           --------------------------
	.section	.note.nv.cuinfo,"",@"SHT_NOTE"
	.sectionflags	@"SHF_NOTE_NV_CUINFO"
        /*0018*/ 	.short	0x0002
        /*001a*/ 	.short	0x0050
        /*001c*/ 	.short	0x0082
	.zero		2


//--------------------- .nv.info                  --------------------------
	.section	.nv.info,"",@"SHT_CUDA_INFO"
	.align	4


	//----- nvinfo : EIATTR_REGCOUNT
	.align		4
        /*0000*/ 	.byte	0x04, 0x2f
        /*0002*/ 	.short	(.L_1 - .L_0)
	.align		4
.L_0:
        /*0004*/ 	.word	index@(Fused_Reshape_Mul_Reshape_Add_Mul_LessEqual_Cast_Mul_Cast_Reshape_Cast_Reshap_more_parallel_5306163478843828388_kernel0)
        /*0008*/ 	.word	0x00000020


	//----- nvinfo : EIATTR_FRAME_SIZE
	.align		4
.L_1:
        /*000c*/ 	.byte	0x04, 0x11
        /*000e*/ 	.short	(.L_3 - .L_2)
	.align		4
.L_2:
        /*0010*/ 	.word	index@(Fused_Reshape_Mul_Reshape_Add_Mul_LessEqual_Cast_Mul_Cast_Reshape_Cast_Reshap_more_parallel_5306163478843828388_kernel0)
        /*0014*/ 	.word	0x00000000


	//----- nvinfo : EIATTR_MIN_STACK_SIZE
	.align		4
.L_3:
        /*0018*/ 	.byte	0x04, 0x12
        /*001a*/ 	.short	(.L_5 - .L_4)
	.align		4
.L_4:
        /*001c*/ 	.word	index@(Fused_Reshape_Mul_Reshape_Add_Mul_LessEqual_Cast_Mul_Cast_Reshape_Cast_Reshap_more_parallel_5306163478843828388_kernel0)
        /*0020*/ 	.word	0x00000000
.L_5:


//--------------------- .nv.compat                --------------------------
	.section	.nv.compat,"",@"SHT_CUDA_COMPAT_INFO"
	.align	4
        /*0000*/ 	.byte	0x02, 0x09, 0x00, 0x00, 0x02, 0x02, 0x01, 0x00, 0x02, 0x05, 0x05, 0x00, 0x03, 0x07, 0x01, 0x01
        /*0010*/ 	.byte	0x02, 0x03, 0x00, 0x00, 0x02, 0x06, 0x01, 0x00, 0x04, 0x0b, 0x08, 0x00, 0x01, 0x00, 0x00, 0x00
        /*0020*/ 	.byte	0x00, 0x00, 0x00, 0x00


//--------------------- .nv.info.Fused_Reshape_Mul_Reshape_Add_Mul_LessEqual_Cast_Mul_Cast_Reshape_Cast_Reshap_more_parallel_5306163478843828388_kernel0 --------------------------
	.section	.nv.info.Fused_Reshape_Mul_Reshape_Add_Mul_LessEqual_Cast_Mul_Cast_Reshape_Cast_Reshap_more_parallel_5306163478843828388_kernel0,"",@"SHT_CUDA_INFO"
	.sectionflags	@""
	.align	4


	//----- nvinfo : EIATTR_CUDA_API_VERSION
	.align		4
        /*0000*/ 	.byte	0x04, 0x37
        /*0002*/ 	.short	(.L_7 - .L_6)
.L_6:
        /*0004*/ 	.word	0x00000082


	//----- nvinfo : EIATTR_KPARAM_INFO
	.align		4
.L_7:
        /*0008*/ 	.byte	0x04, 0x17
        /*000a*/ 	.short	(.L_9 - .L_8)
.L_8:
        /*000c*/ 	.word	0x00000000
        /*0010*/ 	.short	0x000c
        /*0012*/ 	.short	0x0060
        /*0014*/ 	.byte	0x00, 0xf0, 0x21, 0x00


	//----- nvinfo : EIATTR_KPARAM_INFO
	.align		4
.L_9:
        /*0018*/ 	.byte	0x04, 0x17
        /*001a*/ 	.short	(.L_11 - .L_10)
.L_10:
        /*001c*/ 	.word	0x00000000
        /*0020*/ 	.short	0x000b
        /*0022*/ 	.short	0x0058
        /*0024*/ 	.byte	0x00, 0xf0, 0x21, 0x00


	//----- nvinfo : EIATTR_KPARAM_INFO
	.align		4
.L_11:
        /*0028*/ 	.byte	0x04, 0x17
        /*002a*/ 	.short	(.L_13 - .L_12)
.L_12:
        /*002c*/ 	.word	0x00000000
        /*0030*/ 	.short	0x000a
        /*0032*/ 	.short	0x0050
        /*0034*/ 	.byte	0x00, 0xf0, 0x21, 0x00


	//----- nvinfo : EIATTR_KPARAM_INFO
	.align		4
.L_13:
        /*0038*/ 	.byte	0x04, 0x17
        /*003a*/ 	.short	(.L_15 - .L_14)
.L_14:
        /*003c*/ 	.word	0x00000000
        /*0040*/ 	.short	0x0009
        /*0042*/ 	.short	0x0048
        /*0044*/ 	.byte	0x00, 0xf0, 0x21, 0x00


	//----- nvinfo : EIATTR_KPARAM_INFO
	.align		4
.L_15:
        /*0048*/ 	.byte	0x04, 0x17
        /*004a*/ 	.short	(.L_17 - .L_16)
.L_16:
        /*004c*/ 	.word	0x00000000
        /*0050*/ 	.short	0x0008
        /*0052*/ 	.short	0x0040
        /*0054*/ 	.byte	0x00, 0xf0, 0x21, 0x00


	//----- nvinfo : EIATTR_KPARAM_INFO
	.align		4
.L_17:
        /*0058*/ 	.byte	0x04, 0x17
        /*005a*/ 	.short	(.L_19 - .L_18)
.L_18:
        /*005c*/ 	.word	0x00000000
        /*0060*/ 	.short	0x0007
        /*0062*/ 	.short	0x0038
        /*0064*/ 	.byte	0x00, 0xf0, 0x21, 0x00


	//----- nvinfo : EIATTR_KPARAM_INFO
	.align		4
.L_19:
        /*0068*/ 	.byte	0x04, 0x17
        /*006a*/ 	.short	(.L_21 - .L_20)
.L_20:
        /*006c*/ 	.word	0x00000000
        /*0070*/ 	.short	0x0006
        /*0072*/ 	.short	0x0030
        /*0074*/ 	.byte	0x00, 0xf0, 0x21, 0x00


	//----- nvinfo : EIATTR_KPARAM_INFO
	.align		4
.L_21:
        /*0078*/ 	.byte	0x04, 0x17
        /*007a*/ 	.short	(.L_23 - .L_22)
.L_22:
        /*007c*/ 	.word	0x00000000
        /*0080*/ 	.short	0x0005
        /*0082*/ 	.short	0x0028
        /*0084*/ 	.byte	0x00, 0xf0, 0x21, 0x00


	//----- nvinfo : EIATTR_KPARAM_INFO
	.align		4
.L_23:
        /*0088*/ 	.byte	0x04, 0x17
        /*008a*/ 	.short	(.L_25 - .L_24)
.L_24:
        /*008c*/ 	.word	0x00000000
        /*0090*/ 	.short	0x0004
        /*0092*/ 	.short	0x0020
        /*0094*/ 	.byte	0x00, 0xf0, 0x21, 0x00


	//----- nvinfo : EIATTR_KPARAM_INFO
	.align		4
.L_25:
        /*0098*/ 	.byte	0x04, 0x17
        /*009a*/ 	.short	(.L_27 - .L_26)
.L_26:
        /*009c*/ 	.word	0x00000000
        /*00a0*/ 	.short	0x0003
        /*00a2*/ 	.short	0x0018
        /*00a4*/ 	.byte	0x00, 0xf0, 0x21, 0x00


	//----- nvinfo : EIATTR_KPARAM_INFO
	.align		4
.L_27:
        /*00a8*/ 	.byte	0x04, 0x17
        /*00aa*/ 	.short	(.L_29 - .L_28)
.L_28:
        /*00ac*/ 	.word	0x00000000
        /*00b0*/ 	.short	0x0002
        /*00b2*/ 	.short	0x0010
        /*00b4*/ 	.byte	0x00, 0xf0, 0x21, 0x00


	//----- nvinfo : EIATTR_KPARAM_INFO
	.align		4
.L_29:
        /*00b8*/ 	.byte	0x04, 0x17
        /*00ba*/ 	.short	(.L_31 - .L_30)
.L_30:
        /*00bc*/ 	.word	0x00000000
        /*00c0*/ 	.short	0x0001
        /*00c2*/ 	.short	0x0008
        /*00c4*/ 	.byte	0x00, 0xf0, 0x21, 0x00


	//----- nvinfo : EIATTR_KPARAM_INFO
	.align		4
.L_31:
        /*00c8*/ 	.byte	0x04, 0x17
        /*00ca*/ 	.short	(.L_33 - .L_32)
.L_32:
        /*00cc*/ 	.word	0x00000000
        /*00d0*/ 	.short	0x0000
        /*00d2*/ 	.short	0x0000
        /*00d4*/ 	.byte	0x00, 0xf0, 0x21, 0x00


	//----- nvinfo : EIATTR_SPARSE_MMA_MASK
	.align		4
.L_33:
        /*00d8*/ 	.byte	0x03, 0x50
        /*00da*/ 	.short	0x0000


	//----- nvinfo : EIATTR_MAXREG_COUNT
	.align		4
        /*00dc*/ 	.byte	0x03, 0x1b
        /*00de*/ 	.short	0x00ff


	//----- nvinfo : EIATTR_MERCURY_ISA_VERSION
	.align		4
        /*00e0*/ 	.byte	0x03, 0x5f
        /*00e2*/ 	.short	0x0101


	//----- nvinfo : EIATTR_VRC_CTA_INIT_COUNT
	.align		4
        /*00e4*/ 	.byte	0x02, 0x4a
	.zero		1
	.zero		1


	//----- nvinfo : EIATTR_EXIT_INSTR_OFFSETS
	.align		4
        /*00e8*/ 	.byte	0x04, 0x1c
        /*00ea*/ 	.short	(.L_35 - .L_34)


	//   ....[0]....
.L_34:
        /*00ec*/ 	.word	0x00000090


	//   ....[1]....
        /*00f0*/ 	.word	0x000002a0


	//   ....[2]....
        /*00f4*/ 	.word	0x000002f0


	//   ....[3]....
        /*00f8*/ 	.word	0x00000510


	//   ....[4]....
        /*00fc*/ 	.word	0x00000d70


	//   ....[5]....
        /*0100*/ 	.word	0x00001510


	//----- nvinfo : EIATTR_CBANK_PARAM_SIZE
	.align		4
.L_35:
        /*0104*/ 	.byte	0x03, 0x19
        /*0106*/ 	.short	0x0068


	//----- nvinfo : EIATTR_PARAM_CBANK
	.align		4
        /*0108*/ 	.byte	0x04, 0x0a
        /*010a*/ 	.short	(.L_37 - .L_36)
	.align		4
.L_36:
        /*010c*/ 	.word	index@(.nv.constant0.Fused_Reshape_Mul_Reshape_Add_Mul_LessEqual_Cast_Mul_Cast_Reshape_Cast_Reshap_more_parallel_5306163478843828388_kernel0)
        /*0110*/ 	.short	0x0380
        /*0112*/ 	.short	0x0068


	//----- nvinfo : EIATTR_SW_WAR
	.align		4
.L_37:
        /*0114*/ 	.byte	0x04, 0x36
        /*0116*/ 	.short	(.L_39 - .L_38)
.L_38:
        /*0118*/ 	.word	0x00000008
.L_39:


//--------------------- .nv.callgraph             --------------------------
	.section	.nv.callgraph,"",@"SHT_CUDA_CALLGRAPH"
	.align	4
	.sectionentsize	8
	.align		4
        /*0000*/ 	.word	0x00000000
	.align		4
        /*0004*/ 	.word	0xffffffff
	.align		4
        /*0008*/ 	.word	0x00000000
	.align		4
        /*000c*/ 	.word	0xfffffffe
	.align		4
        /*0010*/ 	.word	0x00000000
	.align		4
        /*0014*/ 	.word	0xfffffffd
	.align		4
        /*0018*/ 	.word	0x00000000
	.align		4
        /*001c*/ 	.word	0xfffffffc


//--------------------- .text.Fused_Reshape_Mul_Reshape_Add_Mul_LessEqual_Cast_Mul_Cast_Reshape_Cast_Reshap_more_parallel_5306163478843828388_kernel0 --------------------------
	.section	.text.Fused_Reshape_Mul_Reshape_Add_Mul_LessEqual_Cast_Mul_Cast_Reshape_Cast_Reshap_more_parallel_5306163478843828388_kernel0,"ax",@progbits
	.align	128
        .global         Fused_Reshape_Mul_Reshape_Add_Mul_LessEqual_Cast_Mul_Cast_Reshape_Cast_Reshap_more_parallel_5306163478843828388_kernel0
        .type           Fused_Reshape_Mul_Reshape_Add_Mul_LessEqual_Cast_Mul_Cast_Reshape_Cast_Reshap_more_parallel_5306163478843828388_kernel0,@function
        .size           Fused_Reshape_Mul_Reshape_Add_Mul_LessEqual_Cast_Mul_Cast_Reshape_Cast_Reshap_more_parallel_5306163478843828388_kernel0,(.L_x_4 - Fused_Reshape_Mul_Reshape_Add_Mul_LessEqual_Cast_Mul_Cast_Reshape_Cast_Reshap_more_parallel_5306163478843828388_kernel0)
        .other          Fused_Reshape_Mul_Reshape_Add_Mul_LessEqual_Cast_Mul_Cast_Reshape_Cast_Reshap_more_parallel_5306163478843828388_kernel0,@"STO_CUDA_ENTRY STV_DEFAULT"
Fused_Reshape_Mul_Reshape_Add_Mul_LessEqual_Cast_Mul_Cast_Reshape_Cast_Reshap_more_parallel_5306163478843828388_kernel0:
.text.Fused_Reshape_Mul_Reshape_Add_Mul_LessEqual_Cast_Mul_Cast_Reshape_Cast_Reshap_more_parallel_5306163478843828388_kernel0:
[----:B------:R-:W-:Y:S01]  /*0000*/  LDC R1, c[0x0][0x37c] ;  /* 0x0000df00ff017b82 */ /* 0x000fe20000000800 */
[----:B------:R-:W0:Y:S01]  /*0010*/  S2R R2, SR_CTAID.X ;  /* 0x0000000000027919 */ /* 0x000e220000002500 */
[----:B------:R-:W1:Y:S01]  /*0020*/  LDCU.64 UR4, c[0x0][0x358] ;  /* 0x00006b00ff0477ac */ /* 0x000e620008000a00 */
[----:B------:R-:W2:Y:S01]  /*0030*/  S2R R0, SR_TID.X ;  /* 0x0000000000007919 */ /* 0x000ea20000002100 */
[----:B0-----:R-:W-:-:S13]  /*0040*/  ISETP.GE.AND P0, PT, R2, 0xc00, PT ;  /* 0x00000c000200780c */ /* 0x001fda0003f06270 */
[----:B-12---:R-:W-:Y:S05]  /*0050*/  @!P0 BRA `(.L_x_0) ;  /* 0x0000000c00488947 */ /* 0x006fea0003800000 */
[----:B------:R-:W-:-:S13]  /*0060*/  ISETP.GE.AND P0, PT, R2, 0x1800, PT ;  /* 0x000018000200780c */ /* 0x000fda0003f06270 */
[----:B------:R-:W-:Y:S05]  /*0070*/  @!P0 BRA `(.L_x_1) ;  /* 0x0000000400288947 */ /* 0x000fea0003800000 */
[----:B------:R-:W-:-:S13]  /*0080*/  ISETP.GT.AND P0, PT, R0, 0x1ff, PT ;  /* 0x000001ff0000780c */ /* 0x000fda0003f04270 */
[----:B------:R-:W-:Y:S05]  /*0090*/  @P0 EXIT ;  /* 0x000000000000094d */ /* 0x000fea0003800000 */
[----:B------:R-:W-:Y:S01]  /*00a0*/  SHF.R.S32.HI R3, RZ, 0x1f, R0 ;  /* 0x0000001fff037819 */ /* 0x000fe20000011400 */
[----:B------:R-:W-:Y:S01]  /*00b0*/  IMAD.SHL.U32 R7, R0, 0x4, RZ ;  /* 0x0000000400077824 */ /* 0x000fe200078e00ff */
[----:B------:R-:W-:Y:S02]  /*00c0*/  ISETP.GE.AND P0, PT, R2, 0x1bf6, PT ;  /* 0x00001bf60200780c */ /* 0x000fe40003f06270 */
[----:B------:R-:W-:-:S04]  /*00d0*/  LEA.HI R3, R3, R0, RZ, 0x9 ;  /* 0x0000000003037211 */ /* 0x000fc800078f48ff */
[----:B------:R-:W-:-:S05]  /*00e0*/  LOP3.LUT R3, R3, 0x3ffffe00, RZ, 0xc0, !PT ;  /* 0x3ffffe0003037812 */ /* 0x000fca00078ec0ff */
[----:B------:R-:W-:-:S04]  /*00f0*/  IMAD.IADD R3, R0, 0x1, -R3 ;  /* 0x0000000100037824 */ /* 0x000fc800078e0a03 */
[----:B------:R-:W-:Y:S01]  /*0100*/  IMAD.SHL.U32 R3, R3, 0x4, RZ ;  /* 0x0000000403037824 */ /* 0x000fe200078e00ff */
[----:B------:R-:W-:Y:S06]  /*0110*/  @!P0 BRA `(.L_x_2) ;  /* 0x0000000000788947 */ /* 0x000fec0003800000 */
[----:B------:R-:W0:Y:S08]  /*0120*/  LDC.64 R4, c[0x0][0x3a8] ;  /* 0x0000ea00ff047b82 */ /* 0x000e300000000a00 */
[----:B------:R-:W1:Y:S01]  /*0130*/  LDC.64 R22, c[0x0][0x3e0] ;  /* 0x0000f800ff167b82 */ /* 0x000e620000000a00 */
[----:B0-----:R-:W-:-:S03]  /*0140*/  IMAD.WIDE R4, R7, 0x4, R4 ;  /* 0x0000000407047825 */ /* 0x001fc600078e0204 */
[----:B------:R-:W-:-:S05]  /*0150*/  IADD3 R20, P0, PT, R4, 0x2000000, RZ ;  /* 0x0200000004147810 */ /* 0x000fca0007f1e0ff */
[----:B------:R-:W-:-:S05]  /*0160*/  IMAD.X R21, RZ, RZ, R5, P0 ;  /* 0x000000ffff157224 */ /* 0x000fca00000e0605 */
[----:B------:R-:W2:Y:S04]  /*0170*/  LDG.E.128.CONSTANT R4, desc[UR4][R20.64+0x79c000] ;  /* 0x79c0000414047981 */ /* 0x000ea8000c1e9d00 */
[----:B------:R-:W3:Y:S04]  /*0180*/  LDG.E.128.CONSTANT R8, desc[UR4][R20.64+0x79e000] ;  /* 0x79e0000414087981 */ /* 0x000ee8000c1e9d00 */
[----:B------:R-:W4:Y:S04]  /*0190*/  LDG.E.128.CONSTANT R12, desc[UR4][R20.64+0x7a0000] ;  /* 0x7a000004140c7981 */ /* 0x000f28000c1e9d00 */
[----:B------:R-:W5:Y:S01]  /*01a0*/  LDG.E.128.CONSTANT R16, desc[UR4][R20.64+0x7a2000] ;  /* 0x7a20000414107981 */ /* 0x000f62000c1e9d00 */
[----:B------:R-:W-:Y:S01]  /*01b0*/  ISETP.GT.AND P0, PT, R0, 0xff, PT ;  /* 0x000000ff0000780c */ /* 0x000fe20003f04270 */
[----:B------:R-:W-:-:S04]  /*01c0*/  VIADD R3, R3, 0x9e7000 ;  /* 0x009e700003037836 */ /* 0x000fc80000000000 */
[----:B-1----:R-:W-:Y:S01]  /*01d0*/  IMAD.WIDE R2, R3, 0x2, R22 ;  /* 0x0000000203027825 */ /* 0x002fe200078e0216 */
[----:B--2---:R-:W-:Y:S02]  /*01e0*/  F2FP.F16.F32.PACK_AB R4, R5, R4 ;  /* 0x000000040504723e */ /* 0x004fe400000000ff */
[----:B------:R-:W-:Y:S02]  /*01f0*/  F2FP.F16.F32.PACK_AB R5, R7, R6 ;  /* 0x000000060705723e */ /* 0x000fe400000000ff */
[----:B---3--:R-:W-:Y:S02]  /*0200*/  F2FP.F16.F32.PACK_AB R8, R9, R8 ;  /* 0x000000080908723e */ /* 0x008fe400000000ff */
[----:B------:R-:W-:Y:S01]  /*0210*/  F2FP.F16.F32.PACK_AB R9, R11, R10 ;  /* 0x0000000a0b09723e */ /* 0x000fe200000000ff */
[----:B------:R0:W-:Y:S01]  /*0220*/  STG.E.64 desc[UR4][R2.64], R4 ;  /* 0x0000000402007986 */ /* 0x0001e2000c101b04 */
[----:B----4-:R-:W-:Y:S02]  /*0230*/  F2FP.F16.F32.PACK_AB R12, R13, R12 ;  /* 0x0000000c0d0c723e */ /* 0x010fe400000000ff */
[----:B------:R-:W-:Y:S01]  /*0240*/  F2FP.F16.F32.PACK_AB R13, R15, R14 ;  /* 0x0000000e0f0d723e */ /* 0x000fe200000000ff */
[----:B------:R0:W-:Y:S01]  /*0250*/  STG.E.64 desc[UR4][R2.64+0x1000], R8 ;  /* 0x0010000802007986 */ /* 0x0001e2000c101b04 */
[----:B-----5:R-:W-:-:S02]  /*0260*/  F2FP.F16.F32.PACK_AB R16, R17, R16 ;  /* 0x000000101110723e */ /* 0x020fc400000000ff */
[----:B------:R-:W-:Y:S01]  /*0270*/  F2FP.F16.F32.PACK_AB R17, R19, R18 ;  /* 0x000000121311723e */ /* 0x000fe200000000ff */
[----:B------:R0:W-:Y:S04]  /*0280*/  STG.E.64 desc[UR4][R2.64+0x2000], R12 ;  /* 0x0020000c02007986 */ /* 0x0001e8000c101b04 */
[----:B------:R0:W-:Y:S01]  /*0290*/  STG.E.64 desc[UR4][R2.64+0x3000], R16 ;  /* 0x0030001002007986 */ /* 0x0001e2000c101b04 */
[----:B------:R-:W-:Y:S05]  /*02a0*/  @P0 EXIT ;  /* 0x000000000000094d */ /* 0x000fea0003800000 */
[----:B------:R-:W0:Y:S02]  /*02b0*/  LDG.E.128.CONSTANT R20, desc[UR4][R20.64+0x7a4000] ;  /* 0x7a40000414147981 */ /* 0x000e24000c1e9d00 */
[----:B0-----:R-:W-:Y:S02]  /*02c0*/  F2FP.F16.F32.PACK_AB R4, R21, R20 ;  /* 0x000000141504723e */ /* 0x001fe400000000ff */
[----:B------:R-:W-:-:S05]  /*02d0*/  F2FP.F16.F32.PACK_AB R5, R23, R22 ;  /* 0x000000161705723e */ /* 0x000fca00000000ff */
[----:B------:R-:W-:Y:S01]  /*02e0*/  STG.E.64 desc[UR4][R2.64+0x4000], R4 ;  /* 0x0040000402007986 */ /* 0x000fe2000c101b04 */
[----:B------:R-:W-:Y:S05]  /*02f0*/  EXIT ;  /* 0x000000000000794d */ /* 0x000fea0003800000 */
.L_x_2:
[----:B------:R-:W0:Y:S01]  /*0300*/  LDC.64 R28, c[0x0][0x3a8] ;  /* 0x0000ea00ff1c7b82 */ /* 0x000e220000000a00 */
[----:B------:R-:W-:-:S04]  /*0310*/  IMAD R7, R2, 0x2800, R7 ;  /* 0x0000280002077824 */ /* 0x000fc800078e0207 */
[----:B------:R-:W-:Y:S02]  /*0320*/  VIADD R7, R7, 0xfc400000 ;  /* 0xfc40000007077836 */ /* 0x000fe40000000000 */
[----:B------:R-:W-:Y:S01]  /*0330*/  VIADD R27, R2, 0xffffe800 ;  /* 0xffffe800021b7836 */ /* 0x000fe20000000000 */
[----:B------:R-:W1:Y:S01]  /*0340*/  LDC.64 R24, c[0x0][0x3e0] ;  /* 0x0000f800ff187b82 */ /* 0x000e620000000a00 */
[----:B0-----:R-:W-:-:S05]  /*0350*/  IMAD.WIDE R28, R7, 0x4, R28 ;  /* 0x00000004071c7825 */ /* 0x001fca00078e021c */
[----:B------:R-:W2:Y:S04]  /*0360*/  LDG.E.128.CONSTANT R4, desc[UR4][R28.64] ;  /* 0x000000041c047981 */ /* 0x000ea8000c1e9d00 */
[----:B------:R-:W3:Y:S04]  /*0370*/  LDG.E.128.CONSTANT R8, desc[UR4][R28.64+0x2000] ;  /* 0x002000041c087981 */ /* 0x000ee8000c1e9d00 */
[----:B------:R-:W4:Y:S04]  /*0380*/  LDG.E.128.CONSTANT R12, desc[UR4][R28.64+0x4000] ;  /* 0x004000041c0c7981 */ /* 0x000f28000c1e9d00 */
[----:B------:R-:W5:Y:S04]  /*0390*/  LDG.E.128.CONSTANT R16, desc[UR4][R28.64+0x6000] ;  /* 0x006000041c107981 */ /* 0x000f68000c1e9d00 */
[----:B------:R-:W5:Y:S01]  /*03a0*/  LDG.E.128.CONSTANT R20, desc[UR4][R28.64+0x8000] ;  /* 0x008000041c147981 */ /* 0x000f62000c1e9d00 */
[----:B------:R-:W-:-:S04]  /*03b0*/  IMAD.MOV.U32 R26, RZ, RZ, RZ ;  /* 0x000000ffff1a7224 */ /* 0x000fc800078e00ff */
[----:B------:R-:W-:-:S05]  /*03c0*/  IMAD.HI R0, R27, -0x7edd7241, R26 ;  /* 0x81228dbf1b007827 */ /* 0x000fca00078e021a */
[----:B------:R-:W-:-:S04]  /*03d0*/  SHF.R.U32.HI R2, RZ, 0x1f, R0 ;  /* 0x0000001fff027819 */ /* 0x000fc80000011600 */
[----:B------:R-:W-:-:S05]  /*03e0*/  LEA.HI.SX32 R26, R0, R2, 0x17 ;  /* 0x00000002001a7211 */ /* 0x000fca00078fbaff */
[----:B------:R-:W-:-:S04]  /*03f0*/  IMAD R26, R26, -0x3f7, R27 ;  /* 0xfffffc091a1a7824 */ /* 0x000fc800078e021b */
[----:B------:R-:W-:-:S04]  /*0400*/  IMAD R3, R26, 0x2800, R3 ;  /* 0x000028001a037824 */ /* 0x000fc800078e0203 */
[----:B-1----:R-:W-:Y:S01]  /*0410*/  IMAD.WIDE R24, R3, 0x2, R24 ;  /* 0x0000000203187825 */ /* 0x002fe200078e0218 */
[----:B--2---:R-:W-:Y:S02]  /*0420*/  F2FP.F16.F32.PACK_AB R4, R5, R4 ;  /* 0x000000040504723e */ /* 0x004fe400000000ff */
[----:B------:R-:W-:Y:S02]  /*0430*/  F2FP.F16.F32.PACK_AB R5, R7, R6 ;  /* 0x000000060705723e */ /* 0x000fe400000000ff */
[----:B---3--:R-:W-:Y:S02]  /*0440*/  F2FP.F16.F32.PACK_AB R8, R9, R8 ;  /* 0x000000080908723e */ /* 0x008fe400000000ff */
[----:B------:R-:W-:Y:S01]  /*0450*/  F2FP.F16.F32.PACK_AB R9, R11, R10 ;  /* 0x0000000a0b09723e */ /* 0x000fe200000000ff */
[----:B------:R-:W-:Y:S01]  /*0460*/  STG.E.64 desc[UR4][R24.64], R4 ;  /* 0x0000000418007986 */ /* 0x000fe2000c101b04 */
[----:B----4-:R-:W-:Y:S02]  /*0470*/  F2FP.F16.F32.PACK_AB R12, R13, R12 ;  /* 0x0000000c0d0c723e */ /* 0x010fe400000000ff */
[----:B------:R-:W-:Y:S01]  /*0480*/  F2FP.F16.F32.PACK_AB R13, R15, R14 ;  /* 0x0000000e0f0d723e */ /* 0x000fe200000000ff */
[----:B------:R-:W-:Y:S01]  /*0490*/  STG.E.64 desc[UR4][R24.64+0x1000], R8 ;  /* 0x0010000818007986 */ /* 0x000fe2000c101b04 */
[----:B-----5:R-:W-:-:S02]  /*04a0*/  F2FP.F16.F32.PACK_AB R16, R17, R16 ;  /* 0x000000101110723e */ /* 0x020fc400000000ff */
[----:B------:R-:W-:Y:S01]  /*04b0*/  F2FP.F16.F32.PACK_AB R17, R19, R18 ;  /* 0x000000121311723e */ /* 0x000fe200000000ff */
[----:B------:R-:W-:Y:S01]  /*04c0*/  STG.E.64 desc[UR4][R24.64+0x2000], R12 ;  /* 0x0020000c18007986 */ /* 0x000fe2000c101b04 */
[----:B------:R-:W-:Y:S02]  /*04d0*/  F2FP.F16.F32.PACK_AB R20, R21, R20 ;  /* 0x000000141514723e */ /* 0x000fe400000000ff */
[----:B------:R-:W-:Y:S01]  /*04e0*/  F2FP.F16.F32.PACK_AB R21, R23, R22 ;  /* 0x000000161715723e */ /* 0x000fe200000000ff */
[----:B------:R-:W-:Y:S04]  /*04f0*/  STG.E.64 desc[UR4][R24.64+0x3000], R16 ;  /* 0x0030001018007986 */ /* 0x000fe8000c101b04 */
[----:B------:R-:W-:Y:S01]  /*0500*/  STG.E.64 desc[UR4][R24.64+0x4000], R20 ;  /* 0x0040001418007986 */ /* 0x000fe2000c101b04 */
[----:B------:R-:W-:Y:S05]  /*0510*/  EXIT ;  /* 0x000000000000794d */ /* 0x000fea0003800000 */
.L_x_1:
[----:B------:R-:W-:Y:S01]  /*0520*/  IMAD.HI R4, R2, 0x2aaaaaab, RZ ;  /* 0x2aaaaaab02047827 */ /* 0x000fe200078e02ff */
[----:B------:R-:W-:Y:S01]  /*0530*/  SHF.R.S32.HI R3, RZ, 0x1f, R0 ;  /* 0x0000001fff037819 */ /* 0x000fe20000011400 */
[----:B------:R-:W0:Y:S01]  /*0540*/  LDC.64 R24, c[0x0][0x398] ;  /* 0x0000e600ff187b82 */ /* 0x000e220000000a00 */
[----:B------:R-:W-:Y:S02]  /*0550*/  SHF.R.S32.HI R7, RZ, 0x1f, R2 ;  /* 0x0000001fff077819 */ /* 0x000fe40000011402 */
[----:B------:R-:W-:Y:S02]  /*0560*/  SHF.R.U32.HI R5, RZ, 0x1f, R4 ;  /* 0x0000001fff057819 */ /* 0x000fe40000011604 */
[----:B------:R-:W-:Y:S02]  /*0570*/  LEA.HI R8, R7, R2, RZ, 0x8 ;  /* 0x0000000207087211 */ /* 0x000fe400078f40ff */
[----:B------:R-:W-:Y:S01]  /*0580*/  LEA.HI.SX32 R9, R4, R5, 0x17 ;  /* 0x0000000504097211 */ /* 0x000fe200078fbaff */
[----:B------:R-:W1:Y:S01]  /*0590*/  LDC.64 R6, c[0x0][0x3a0] ;  /* 0x0000e800ff067b82 */ /* 0x000e620000000a00 */
[----:B------:R-:W-:-:S03]  /*05a0*/  LEA.HI R10, R3, R0, RZ, 0x8 ;  /* 0x00000000030a7211 */ /* 0x000fc600078f40ff */
[----:B------:R-:W-:Y:S01]  /*05b0*/  IMAD R12, R9, -0xc00, R2 ;  /* 0xfffff400090c7824 */ /* 0x000fe200078e0202 */
[C---:B------:R-:W-:Y:S01]  /*05c0*/  LOP3.LUT R11, R10.reuse, 0x3fffff00, RZ, 0xc0, !PT ;  /* 0x3fffff000a0b7812 */ /* 0x040fe200078ec0ff */
[----:B------:R-:W-:Y:S01]  /*05d0*/  IMAD.SHL.U32 R10, R10, 0x400, RZ ;  /* 0x000004000a0a7824 */ /* 0x000fe200078e00ff */
[----:B------:R-:W-:Y:S01]  /*05e0*/  LOP3.LUT R9, R8, 0x3fff00, RZ, 0xc0, !PT ;  /* 0x003fff0008097812 */ /* 0x000fe200078ec0ff */
[----:B------:R-:W2:Y:S01]  /*05f0*/  LDC.64 R4, c[0x0][0x380] ;  /* 0x0000e000ff047b82 */ /* 0x000ea20000000a00 */
[----:B------:R-:W-:Y:S01]  /*0600*/  SHF.R.S32.HI R13, RZ, 0x1f, R12 ;  /* 0x0000001fff0d7819 */ /* 0x000fe2000001140c */
[----:B------:R-:W-:Y:S01]  /*0610*/  IMAD.IADD R8, R0, 0x1, -R11 ;  /* 0x0000000100087824 */ /* 0x000fe200078e0a0b */
[----:B------:R-:W-:Y:S01]  /*0620*/  LOP3.LUT R10, R10, 0xfffc0000, RZ, 0xc0, !PT ;  /* 0xfffc00000a0a7812 */ /* 0x000fe200078ec0ff */
[----:B------:R-:W-:Y:S01]  /*0630*/  IMAD.IADD R9, R2, 0x1, -R9 ;  /* 0x0000000102097824 */ /* 0x000fe200078e0a09 */
[----:B------:R-:W-:-:S03]  /*0640*/  LEA.HI R13, R13, R12, RZ, 0x8 ;  /* 0x0000000c0d0d7211 */ /* 0x000fc600078f40ff */
[----:B------:R-:W-:Y:S02]  /*0650*/  IMAD R9, R9, 0x100, R8 ;  /* 0x0000010009097824 */ /* 0x000fe400078e0208 */
[----:B------:R-:W-:Y:S02]  /*0660*/  IMAD.SHL.U32 R13, R13, 0x2000, RZ ;  /* 0x000020000d0d7824 */ /* 0x000fe400078e00ff */
[----:B------:R-:W-:-:S03]  /*0670*/  IMAD.SHL.U32 R9, R9, 0x4, RZ ;  /* 0x0000000409097824 */ /* 0x000fc600078e00ff */
[----:B------:R-:W-:-:S04]  /*0680*/  LOP3.LUT R8, R13, 0xffe00000, RZ, 0xc0, !PT ;  /* 0xffe000000d087812 */ /* 0x000fc800078ec0ff */
[----:B------:R-:W-:-:S05]  /*0690*/  IADD3 R27, PT, PT, R10, R9, R8 ;  /* 0x000000090a1b7210 */ /* 0x000fca0007ffe008 */
[----:B0-----:R-:W-:-:S04]  /*06a0*/  IMAD.WIDE R24, R27, 0x4, R24 ;  /* 0x000000041b187825 */ /* 0x001fc800078e0218 */
[----:B--2---:R-:W-:Y:S01]  /*06b0*/  IMAD.WIDE R4, R9, 0x4, R4 ;  /* 0x0000000409047825 */ /* 0x004fe200078e0204 */
[----:B------:R-:W2:Y:S03]  /*06c0*/  LDG.E.128.CONSTANT R20, desc[UR4][R24.64] ;  /* 0x0000000418147981 */ /* 0x000ea6000c1e9d00 */
[----:B-1----:R-:W-:Y:S01]  /*06d0*/  IMAD.WIDE R26, R27, 0x4, R6 ;  /* 0x000000041b1a7825 */ /* 0x002fe200078e0206 */
[----:B------:R-:W3:Y:S04]  /*06e0*/  LDG.E.128.CONSTANT R16, desc[UR4][R24.64+0x400000] ;  /* 0x4000000418107981 */ /* 0x000ee8000c1e9d00 */
[----:B------:R-:W4:Y:S04]  /*06f0*/  LDG.E.128.CONSTANT R4, desc[UR4][R4.64] ;  /* 0x0000000404047981 */ /* 0x000f28000c1e9d00 */
[----:B------:R-:W4:Y:S04]  /*0700*/  LDG.E.128.CONSTANT R8, desc[UR4][R26.64] ;  /* 0x000000041a087981 */ /* 0x000f28000c1e9d00 */
[----:B------:R0:W5:Y:S01]  /*0710*/  LDG.E.128.CONSTANT R12, desc[UR4][R26.64+0x400000] ;  /* 0x400000041a0c7981 */ /* 0x000162000c1e9d00 */
[----:B------:R-:W-:-:S04]  /*0720*/  VIADD R2, R2, 0xfffff400 ;  /* 0xfffff40002027836 */ /* 0x000fc80000000000 */
[----:B------:R-:W-:Y:S01]  /*0730*/  IMAD.HI R28, R2, 0x2aaaaaab, RZ ;  /* 0x2aaaaaab021c7827 */ /* 0x000fe200078e02ff */
[----:B------:R-:W-:-:S04]  /*0740*/  LEA.HI R3, R3, R0, RZ, 0xa ;  /* 0x0000000003037211 */ /* 0x000fc800078f50ff */
[----:B------:R-:W-:Y:S02]  /*0750*/  SHF.R.U32.HI R29, RZ, 0x1f, R28 ;  /* 0x0000001fff1d7819 */ /* 0x000fe4000001161c */
[----:B------:R-:W-:Y:S02]  /*0760*/  LOP3.LUT R3, R3, 0xfffffc00, RZ, 0xc0, !PT ;  /* 0xfffffc0003037812 */ /* 0x000fe400078ec0ff */
[----:B------:R-:W-:Y:S02]  /*0770*/  LEA.HI.SX32 R29, R28, R29, 0x17 ;  /* 0x0000001d1c1d7211 */ /* 0x000fe400078fbaff */
[--C-:B0-----:R-:W-:Y:S01]  /*0780*/  SHF.R.S32.HI R27, RZ, 0x1f, R2.reuse ;  /* 0x0000001fff1b7819 */ /* 0x101fe20000011402 */
[----:B------:R-:W-:Y:S02]  /*0790*/  IMAD.IADD R0, R0, 0x1, -R3 ;  /* 0x0000000100007824 */ /* 0x000fe400078e0a03 */
[----:B------:R-:W-:Y:S01]  /*07a0*/  IMAD R29, R29, -0xc00, R2 ;  /* 0xfffff4001d1d7824 */ /* 0x000fe200078e0202 */
[----:B------:R-:W-:-:S02]  /*07b0*/  LEA.HI R27, R27, R2, RZ, 0x8 ;  /* 0x000000021b1b7211 */ /* 0x000fc400078f40ff */
[----:B------:R-:W-:Y:S02]  /*07c0*/  SHF.R.S32.HI R25, RZ, 0x1f, R0 ;  /* 0x0000001fff197819 */ /* 0x000fe40000011400 */
[----:B------:R-:W-:Y:S02]  /*07d0*/  SHF.R.S32.HI R28, RZ, 0x1f, R29 ;  /* 0x0000001fff1c7819 */ /* 0x000fe4000001141d */
[----:B------:R-:W-:Y:S02]  /*07e0*/  LOP3.LUT R27, R27, 0x3fff00, RZ, 0xc0, !PT ;  /* 0x003fff001b1b7812 */ /* 0x000fe400078ec0ff */
[----:B------:R-:W-:Y:S02]  /*07f0*/  LEA.HI R3, R28, R29, RZ, 0x8 ;  /* 0x0000001d1c037211 */ /* 0x000fe400078f40ff */
[----:B------:R-:W-:Y:S01]  /*0800*/  LEA.HI R25, R25, R0, RZ, 0x8 ;  /* 0x0000000019197211 */ /* 0x000fe200078f40ff */
[----:B------:R-:W-:Y:S02]  /*0810*/  IMAD.IADD R24, R2, 0x1, -R27 ;  /* 0x0000000102187824 */ /* 0x000fe400078e0a1b */
[----:B------:R-:W-:-:S02]  /*0820*/  IMAD.SHL.U32 R3, R3, 0x2000, RZ ;  /* 0x0000200003037824 */ /* 0x000fc400078e00ff */
[----:B------:R-:W-:-:S03]  /*0830*/  IMAD.SHL.U32 R2, R25, 0x400, RZ ;  /* 0x0000040019027824 */ /* 0x000fc600078e00ff */
[----:B------:R-:W-:Y:S02]  /*0840*/  LOP3.LUT R3, R3, 0xffe00000, RZ, 0xc0, !PT ;  /* 0xffe0000003037812 */ /* 0x000fe400078ec0ff */
[----:B------:R-:W-:Y:S02]  /*0850*/  LOP3.LUT R2, R2, 0xfffc0000, RZ, 0xc0, !PT ;  /* 0xfffc000002027812 */ /* 0x000fe400078ec0ff */
[----:B------:R-:W-:-:S03]  /*0860*/  LOP3.LUT R25, R25, 0x3fffff00, RZ, 0xc0, !PT ;  /* 0x3fffff0019197812 */ /* 0x000fc600078ec0ff */
[----:B------:R-:W-:Y:S02]  /*0870*/  IMAD.IADD R27, R3, 0x1, R2 ;  /* 0x00000001031b7824 */ /* 0x000fe400078e0202 */
[----:B------:R-:W0:Y:S01]  /*0880*/  LDC.64 R2, c[0x0][0x3c8] ;  /* 0x0000f200ff027b82 */ /* 0x000e220000000a00 */
[----:B------:R-:W-:Y:S02]  /*0890*/  IMAD.IADD R0, R0, 0x1, -R25 ;  /* 0x0000000100007824 */ /* 0x000fe400078e0a19 */
[----:B------:R-:W-:Y:S01]  /*08a0*/  IMAD R25, R24, 0x400, R27 ;  /* 0x0000040018197824 */ /* 0x000fe200078e021b */
[----:B--2---:R-:W-:Y:S02]  /*08b0*/  FSETP.GTU.AND P4, PT, R22, 0.80000001192092895508, PT ;  /* 0x3f4ccccd1600780b */ /* 0x004fe40003f8c000 */
[----:B------:R-:W-:Y:S02]  /*08c0*/  FSETP.GTU.AND P3, PT, R23, 0.80000001192092895508, PT ;  /* 0x3f4ccccd1700780b */ /* 0x000fe40003f6c000 */
[----:B------:R-:W1:Y:S01]  /*08d0*/  LDC.64 R22, c[0x0][0x3d8] ;  /* 0x0000f600ff167b82 */ /* 0x000e620000000a00 */
[----:B------:R-:W-:Y:S01]  /*08e0*/  FSETP.GTU.AND P5, PT, R21, 0.80000001192092895508, PT ;  /* 0x3f4ccccd1500780b */ /* 0x000fe20003fac000 */
[----:B------:R-:W-:Y:S01]  /*08f0*/  IMAD R21, R0, 0x4, R25 ;  /* 0x0000000400157824 */ /* 0x000fe200078e0219 */
[----:B------:R-:W-:Y:S01]  /*0900*/  FSETP.GTU.AND P6, PT, R20, 0.80000001192092895508, PT ;  /* 0x3f4ccccd1400780b */ /* 0x000fe20003fcc000 */
[----:B----4-:R-:W-:Y:S01]  /*0910*/  FFMA R10, R10, 32, R6 ;  /* 0x420000000a0a7823 */ /* 0x010fe20000000006 */
[----:B------:R-:W-:Y:S01]  /*0920*/  FFMA R11, R11, 32, R7 ;  /* 0x420000000b0b7823 */ /* 0x000fe20000000007 */
[--C-:B------:R-:W-:Y:S01]  /*0930*/  FFMA R8, R8, 32, R4.reuse ;  /* 0x4200000008087823 */ /* 0x100fe20000000004 */
[--C-:B------:R-:W-:Y:S01]  /*0940*/  FFMA R9, R9, 32, R5.reuse ;  /* 0x4200000009097823 */ /* 0x100fe20000000005 */
[----:B-----5:R-:W-:Y:S01]  /*0950*/  FFMA R24, R12, 32, R4 ;  /* 0x420000000c187823 */ /* 0x020fe20000000004 */
[----:B------:R-:W-:-:S02]  /*0960*/  FFMA R25, R13, 32, R5 ;  /* 0x420000000d197823 */ /* 0x000fc40000000005 */
[----:B------:R-:W2:Y:S01]  /*0970*/  LDC.64 R12, c[0x0][0x3d0] ;  /* 0x0000f400ff0c7b82 */ /* 0x000ea20000000a00 */
[----:B------:R-:W-:Y:S01]  /*0980*/  FMUL R10, R10, 1.25 ;  /* 0x3fa000000a0a7820 */ /* 0x000fe20000400000 */
[----:B------:R-:W-:Y:S01]  /*0990*/  FMUL R11, R11, 1.25 ;  /* 0x3fa000000b0b7820 */ /* 0x000fe20000400000 */
[----:B------:R-:W-:Y:S01]  /*09a0*/  FMUL R8, R8, 1.25 ;  /* 0x3fa0000008087820 */ /* 0x000fe20000400000 */
[----:B------:R-:W-:Y:S01]  /*09b0*/  FMUL R9, R9, 1.25 ;  /* 0x3fa0000009097820 */ /* 0x000fe20000400000 */
[----:B------:R-:W-:Y:S01]  /*09c0*/  FFMA R14, R14, 32, R6 ;  /* 0x420000000e0e7823 */ /* 0x000fe20000000006 */
[----:B------:R-:W-:Y:S01]  /*09d0*/  FSEL R20, R10, RZ, !P4 ;  /* 0x000000ff0a147208 */ /* 0x000fe20006000000 */
[----:B------:R-:W-:Y:S01]  /*09e0*/  FFMA R15, R15, 32, R7 ;  /* 0x420000000f0f7823 */ /* 0x000fe20000000007 */
[----:B------:R-:W-:Y:S02]  /*09f0*/  FSEL R11, R11, RZ, !P3 ;  /* 0x000000ff0b0b7208 */ /* 0x000fe40005800000 */
[----:B------:R-:W-:-:S02]  /*0a00*/  FSEL R8, R8, RZ, !P6 ;  /* 0x000000ff08087208 */ /* 0x000fc40007000000 */
[----:B------:R-:W-:Y:S01]  /*0a10*/  FSEL R9, R9, RZ, !P5 ;  /* 0x000000ff09097208 */ /* 0x000fe20006800000 */
[----:B------:R-:W-:Y:S01]  /*0a20*/  FMUL R24, R24, 1.25 ;  /* 0x3fa0000018187820 */ /* 0x000fe20000400000 */
[----:B------:R-:W-:Y:S01]  /*0a30*/  F2FP.F16.F32.PACK_AB R20, R20, R11 ;  /* 0x0000000b1414723e */ /* 0x000fe200000000ff */
[----:B------:R-:W-:Y:S01]  /*0a40*/  FMUL R25, R25, 1.25 ;  /* 0x3fa0000019197820 */ /* 0x000fe20000400000 */
[----:B------:R-:W-:Y:S01]  /*0a50*/  F2FP.F16.F32.PACK_AB R0, R8, R9 ;  /* 0x000000090800723e */ /* 0x000fe200000000ff */
[----:B------:R-:W-:Y:S01]  /*0a60*/  FMUL R14, R14, 1.25 ;  /* 0x3fa000000e0e7820 */ /* 0x000fe20000400000 */
[----:B------:R-:W-:Y:S01]  /*0a70*/  SEL R4, RZ, 0x1, P6 ;  /* 0x00000001ff047807 */ /* 0x000fe20003000000 */
[----:B------:R-:W-:Y:S01]  /*0a80*/  FMUL R15, R15, 1.25 ;  /* 0x3fa000000f0f7820 */ /* 0x000fe20000400000 */
[----:B---3--:R-:W-:Y:S02]  /*0a90*/  FSETP.GTU.AND P2, PT, R16, 0.80000001192092895508, PT ;  /* 0x3f4ccccd1000780b */ /* 0x008fe40003f4c000 */
[----:B------:R-:W-:-:S02]  /*0aa0*/  FSETP.GTU.AND P1, PT, R17, 0.80000001192092895508, PT ;  /* 0x3f4ccccd1100780b */ /* 0x000fc40003f2c000 */
[----:B------:R-:W-:Y:S02]  /*0ab0*/  FSETP.GTU.AND P0, PT, R18, 0.80000001192092895508, PT ;  /* 0x3f4ccccd1200780b */ /* 0x000fe40003f0c000 */
[----:B------:R-:W-:Y:S01]  /*0ac0*/  FSETP.GTU.AND P6, PT, R19, 0.80000001192092895508, PT ;  /* 0x3f4ccccd1300780b */ /* 0x000fe20003fcc000 */
[----:B0-----:R-:W-:Y:S01]  /*0ad0*/  IMAD.WIDE R2, R21, 0x4, R2 ;  /* 0x0000000415027825 */ /* 0x001fe200078e0202 */
[----:B------:R-:W-:Y:S02]  /*0ae0*/  SEL R5, RZ, 0x1, P5 ;  /* 0x00000001ff057807 */ /* 0x000fe40002800000 */
[----:B------:R-:W-:Y:S01]  /*0af0*/  SEL R6, RZ, 0x1, P4 ;  /* 0x00000001ff067807 */ /* 0x000fe20002000000 */
[--C-:B------:R-:W-:Y:S01]  /*0b00*/  HADD2.F32 R11, -RZ, R20.reuse.H0_H0 ;  /* 0x20000014ff0b7230 */ /* 0x100fe20000004100 */
[----:B------:R-:W-:Y:S01]  /*0b10*/  SEL R7, RZ, 0x1, P3 ;  /* 0x00000001ff077807 */ /* 0x000fe20001800000 */
[----:B------:R-:W-:Y:S01]  /*0b20*/  HADD2.F32 R10, -RZ, R20.H1_H1 ;  /* 0x30000014ff0a7230 */ /* 0x000fe20000004100 */
[----:B------:R-:W-:Y:S01]  /*0b30*/  FSEL R24, R24, RZ, !P2 ;  /* 0x000000ff18187208 */ /* 0x000fe20005000000 */
[--C-:B------:R-:W-:Y:S01]  /*0b40*/  HADD2.F32 R9, -RZ, R0.reuse.H0_H0 ;  /* 0x20000000ff097230 */ /* 0x100fe20000004100 */
[----:B------:R-:W-:Y:S01]  /*0b50*/  FSEL R25, R25, RZ, !P1 ;  /* 0x000000ff19197208 */ /* 0x000fe20004800000 */
[----:B------:R-:W-:Y:S01]  /*0b60*/  HADD2.F32 R8, -RZ, R0.H1_H1 ;  /* 0x30000000ff087230 */ /* 0x000fe20000004100 */
[----:B------:R-:W-:-:S02]  /*0b70*/  FSEL R14, R14, RZ, !P0 ;  /* 0x000000ff0e0e7208 */ /* 0x000fc40004000000 */
[----:B------:R-:W-:Y:S01]  /*0b80*/  FSEL R15, R15, RZ, !P6 ;  /* 0x000000ff0f0f7208 */ /* 0x000fe20007000000 */
[----:B-1----:R-:W-:Y:S01]  /*0b90*/  IMAD.WIDE R22, R21, 0x4, R22 ;  /* 0x0000000415167825 */ /* 0x002fe200078e0216 */
[----:B------:R-:W-:Y:S02]  /*0ba0*/  I2FP.F32.S32 R4, R4 ;  /* 0x0000000400047245 */ /* 0x000fe40000201400 */
[----:B------:R-:W-:Y:S02]  /*0bb0*/  I2FP.F32.S32 R5, R5 ;  /* 0x0000000500057245 */ /* 0x000fe40000201400 */
[----:B------:R-:W-:Y:S02]  /*0bc0*/  I2FP.F32.S32 R6, R6 ;  /* 0x0000000600067245 */ /* 0x000fe40000201400 */
[----:B------:R-:W-:Y:S01]  /*0bd0*/  I2FP.F32.S32 R7, R7 ;  /* 0x0000000700077245 */ /* 0x000fe20000201400 */
[----:B------:R0:W-:Y:S01]  /*0be0*/  STG.E.128 desc[UR4][R2.64], R8 ;  /* 0x0000000802007986 */ /* 0x0001e2000c101d04 */
[----:B------:R-:W-:-:S02]  /*0bf0*/  F2FP.F16.F32.PACK_AB R24, R24, R25 ;  /* 0x000000191818723e */ /* 0x000fc400000000ff */
[----:B------:R-:W-:Y:S01]  /*0c00*/  F2FP.F16.F32.PACK_AB R14, R14, R15 ;  /* 0x0000000f0e0e723e */ /* 0x000fe200000000ff */
[----:B------:R1:W-:Y:S01]  /*0c10*/  STG.E.128 desc[UR4][R22.64], R4 ;  /* 0x0000000416007986 */ /* 0x0003e2000c101d04 */
[----:B--2---:R-:W-:Y:S01]  /*0c20*/  IMAD.WIDE R12, R21, 0x2, R12 ;  /* 0x00000002150c7825 */ /* 0x004fe200078e020c */
[----:B------:R-:W-:Y:S02]  /*0c30*/  PRMT R16, R0, 0x5432, R0 ;  /* 0x0000543200107816 */ /* 0x000fe40000000000 */
[----:B------:R-:W-:Y:S02]  /*0c40*/  PRMT R17, R20, 0x5432, R20 ;  /* 0x0000543214117816 */ /* 0x000fe40000000014 */
[----:B------:R-:W-:Y:S02]  /*0c50*/  PRMT R25, R14, 0x5432, R14 ;  /* 0x000054320e197816 */ /* 0x000fe4000000000e */
[----:B0-----:R-:W-:Y:S02]  /*0c60*/  SEL R8, RZ, 0x1, P2 ;  /* 0x00000001ff087807 */ /* 0x001fe40001000000 */
[----:B------:R-:W-:-:S02]  /*0c70*/  SEL R9, RZ, 0x1, P1 ;  /* 0x00000001ff097807 */ /* 0x000fc40000800000 */
[----:B------:R-:W-:Y:S02]  /*0c80*/  SEL R10, RZ, 0x1, P0 ;  /* 0x00000001ff0a7807 */ /* 0x000fe40000000000 */
[----:B------:R-:W-:Y:S01]  /*0c90*/  SEL R11, RZ, 0x1, P6 ;  /* 0x00000001ff0b7807 */ /* 0x000fe20003000000 */
[--C-:B-1----:R-:W-:Y:S01]  /*0ca0*/  HADD2.F32 R7, -RZ, R14.reuse.H0_H0 ;  /* 0x2000000eff077230 */ /* 0x102fe20000004100 */
[----:B------:R-:W-:Y:S01]  /*0cb0*/  I2FP.F32.S32 R8, R8 ;  /* 0x0000000800087245 */ /* 0x000fe20000201400 */
[----:B------:R-:W-:Y:S01]  /*0cc0*/  HADD2.F32 R6, -RZ, R14.H1_H1 ;  /* 0x3000000eff067230 */ /* 0x000fe20000004100 */
[----:B------:R-:W-:Y:S01]  /*0cd0*/  I2FP.F32.S32 R9, R9 ;  /* 0x0000000900097245 */ /* 0x000fe20000201400 */
[--C-:B------:R-:W-:Y:S01]  /*0ce0*/  HADD2.F32 R5, -RZ, R24.reuse.H0_H0 ;  /* 0x20000018ff057230 */ /* 0x100fe20000004100 */
[----:B------:R-:W-:Y:S01]  /*0cf0*/  I2FP.F32.S32 R10, R10 ;  /* 0x0000000a000a7245 */ /* 0x000fe20000201400 */
[----:B------:R-:W-:Y:S01]  /*0d00*/  HADD2.F32 R4, -RZ, R24.H1_H1 ;  /* 0x30000018ff047230 */ /* 0x000fe20000004100 */
[----:B------:R-:W-:-:S02]  /*0d10*/  I2FP.F32.S32 R11, R11 ;  /* 0x0000000b000b7245 */ /* 0x000fc40000201400 */
[----:B------:R-:W-:Y:S01]  /*0d20*/  PRMT R24, R24, 0x5432, R24 ;  /* 0x0000543218187816 */ /* 0x000fe20000000018 */
[----:B------:R-:W-:Y:S04]  /*0d30*/  STG.E.64 desc[UR4][R12.64], R16 ;  /* 0x000000100c007986 */ /* 0x000fe8000c101b04 */
[----:B------:R-:W-:Y:S04]  /*0d40*/  STG.E.128 desc[UR4][R2.64+0x400000], R4 ;  /* 0x4000000402007986 */ /* 0x000fe8000c101d04 */
[----:B------:R-:W-:Y:S04]  /*0d50*/  STG.E.128 desc[UR4][R22.64+0x400000], R8 ;  /* 0x4000000816007986 */ /* 0x000fe8000c101d04 */
[----:B------:R-:W-:Y:S01]  /*0d60*/  STG.E.64 desc[UR4][R12.64+0x200000], R24 ;  /* 0x200000180c007986 */ /* 0x000fe2000c101b04 */
[----:B------:R-:W-:Y:S05]  /*0d70*/  EXIT ;  /* 0x000000000000794d */ /* 0x000fea0003800000 */
.L_x_0:
[----:B------:R-:W-:Y:S01]  /*0d80*/  SHF.R.S32.HI R5, RZ, 0x1f, R2 ;  /* 0x0000001fff057819 */ /* 0x000fe20000011402 */
[----:B------:R-:W0:Y:S01]  /*0d90*/  LDC.64 R26, c[0x0][0x388] ;  /* 0x0000e200ff1a7b82 */ /* 0x000e220000000a00 */
[----:B------:R-:W-:Y:S02]  /*0da0*/  SHF.R.S32.HI R3, RZ, 0x1f, R0 ;  /* 0x0000001fff037819 */ /* 0x000fe40000011400 */
[----:B------:R-:W-:Y:S02]  /*0db0*/  LEA.HI R8, R5, R2, RZ, 0x8 ;  /* 0x0000000205087211 */ /* 0x000fe400078f40ff */
[----:B------:R-:W-:Y:S02]  /*0dc0*/  LEA.HI R10, R3, R0, RZ, 0x8 ;  /* 0x00000000030a7211 */ /* 0x000fe400078f40ff */
[----:B------:R-:W-:Y:S01]  /*0dd0*/  LOP3.LUT R9, R8, 0x3fff00, RZ, 0xc0, !PT ;  /* 0x003fff0008097812 */ /* 0x000fe200078ec0ff */
[----:B------:R-:W1:Y:S01]  /*0de0*/  LDC.64 R6, c[0x0][0x380] ;  /* 0x0000e000ff067b82 */ /* 0x000e620000000a00 */
[----:B------:R-:W-:Y:S01]  /*0df0*/  LOP3.LUT R11, R10, 0x3fffff00, RZ, 0xc0, !PT ;  /* 0x3fffff000a0b7812 */ /* 0x000fe200078ec0ff */
[----:B------:R-:W-:-:S02]  /*0e00*/  IMAD.SHL.U32 R8, R8, 0x2000, RZ ;  /* 0x0000200008087824 */ /* 0x000fc400078e00ff */
[----:B------:R-:W-:Y:S02]  /*0e10*/  IMAD.IADD R9, R2, 0x1, -R9 ;  /* 0x0000000102097824 */ /* 0x000fe400078e0a09 */
[----:B------:R-:W-:Y:S01]  /*0e20*/  IMAD.SHL.U32 R10, R10, 0x400, RZ ;  /* 0x000004000a0a7824 */ /* 0x000fe200078e00ff */
[----:B------:R-:W-:Y:S01]  /*0e30*/  LOP3.LUT R8, R8, 0xffe00000, RZ, 0xc0, !PT ;  /* 0xffe0000008087812 */ /* 0x000fe200078ec0ff */
[----:B------:R-:W2:Y:S01]  /*0e40*/  LDC.64 R4, c[0x0][0x390] ;  /* 0x0000e400ff047b82 */ /* 0x000ea20000000a00 */
[----:B------:R-:W-:Y:S02]  /*0e50*/  IMAD.IADD R11, R0, 0x1, -R11 ;  /* 0x00000001000b7824 */ /* 0x000fe400078e0a0b */
[----:B------:R-:W-:Y:S01]  /*0e60*/  IMAD.SHL.U32 R24, R9, 0x400, RZ ;  /* 0x0000040009187824 */ /* 0x000fe200078e00ff */
[----:B------:R-:W-:-:S03]  /*0e70*/  LOP3.LUT R10, R10, 0xfffc0000, RZ, 0xc0, !PT ;  /* 0xfffc00000a0a7812 */ /* 0x000fc600078ec0ff */
[----:B------:R-:W-:-:S05]  /*0e80*/  IMAD R9, R11, 0x4, R24 ;  /* 0x000000040b097824 */ /* 0x000fca00078e0218 */
[C---:B------:R-:W-:Y:S01]  /*0e90*/  IADD3 R29, PT, PT, R9.reuse, R8, R10 ;  /* 0x00000008091d7210 */ /* 0x040fe20007ffe00a */
[----:B-1----:R-:W-:-:S04]  /*0ea0*/  IMAD.WIDE R6, R9, 0x4, R6 ;  /* 0x0000000409067825 */ /* 0x002fc800078e0206 */
[----:B0-----:R-:W-:-:S04]  /*0eb0*/  IMAD.WIDE R26, R29, 0x4, R26 ;  /* 0x000000041d1a7825 */ /* 0x001fc800078e021a */
[----:B--2---:R-:W-:Y:S01]  /*0ec0*/  IMAD.WIDE R28, R29, 0x4, R4 ;  /* 0x000000041d1c7825 */ /* 0x004fe200078e0204 */
[----:B------:R-:W2:Y:S04]  /*0ed0*/  LDG.E.128.CONSTANT R20, desc[UR4][R26.64] ;  /* 0x000000041a147981 */ /* 0x000ea8000c1e9d00 */
[----:B------:R-:W3:Y:S04]  /*0ee0*/  LDG.E.128.CONSTANT R4, desc[UR4][R6.64] ;  /* 0x0000000406047981 */ /* 0x000ee8000c1e9d00 */
[----:B------:R-:W3:Y:S04]  /*0ef0*/  LDG.E.128.CONSTANT R8, desc[UR4][R28.64] ;  /* 0x000000041c087981 */ /* 0x000ee8000c1e9d00 */
[----:B------:R-:W4:Y:S04]  /*0f00*/  LDG.E.128.CONSTANT R12, desc[UR4][R28.64+0x400000] ;  /* 0x400000041c0c7981 */ /* 0x000f28000c1e9d00 */
[----:B------:R0:W5:Y:S01]  /*0f10*/  LDG.E.128.CONSTANT R16, desc[UR4][R26.64+0x400000] ;  /* 0x400000041a107981 */ /* 0x000162000c1e9d00 */
[----:B------:R-:W-:Y:S01]  /*0f20*/  IMAD.HI R25, R2, 0x2aaaaaab, RZ ;  /* 0x2aaaaaab02197827 */ /* 0x000fe200078e02ff */
[----:B------:R-:W-:-:S04]  /*0f30*/  LEA.HI R3, R3, R0, RZ, 0xa ;  /* 0x0000000003037211 */ /* 0x000fc800078f50ff */
[----:B------:R-:W-:Y:S02]  /*0f40*/  LOP3.LUT R3, R3, 0xfffffc00, RZ, 0xc0, !PT ;  /* 0xfffffc0003037812 */ /* 0x000fe400078ec0ff */
[----:B0-----:R-:W-:-:S03]  /*0f50*/  SHF.R.U32.HI R26, RZ, 0x1f, R25 ;  /* 0x0000001fff1a7819 */ /* 0x001fc60000011619 */
[----:B------:R-:W-:Y:S01]  /*0f60*/  IMAD.IADD R0, R0, 0x1, -R3 ;  /* 0x0000000100007824 */ /* 0x000fe200078e0a03 */
[----:B------:R-:W-:-:S04]  /*0f70*/  LEA.HI.SX32 R25, R25, R26, 0x17 ;  /* 0x0000001a19197211 */ /* 0x000fc800078fbaff */
[----:B------:R-:W-:Y:S01]  /*0f80*/  SHF.R.S32.HI R3, RZ, 0x1f, R0 ;  /* 0x0000001fff037819 */ /* 0x000fe20000011400 */
[----:B------:R-:W-:-:S05]  /*0f90*/  IMAD R25, R25, -0xc00, R2 ;  /* 0xfffff40019197824 */ /* 0x000fca00078e0202 */
[----:B------:R-:W-:-:S04]  /*0fa0*/  SHF.R.S32.HI R2, RZ, 0x1f, R25 ;  /* 0x0000001fff027819 */ /* 0x000fc80000011419 */
[----:B------:R-:W-:Y:S02]  /*0fb0*/  LEA.HI R2, R2, R25, RZ, 0x8 ;  /* 0x0000001902027211 */ /* 0x000fe400078f40ff */
[----:B------:R-:W-:-:S03]  /*0fc0*/  LEA.HI R25, R3, R0, RZ, 0x8 ;  /* 0x0000000003197211 */ /* 0x000fc600078f40ff */
[----:B------:R-:W-:Y:S02]  /*0fd0*/  IMAD.SHL.U32 R2, R2, 0x2000, RZ ;  /* 0x0000200002027824 */ /* 0x000fe400078e00ff */
[C---:B------:R-:W-:Y:S01]  /*0fe0*/  IMAD.SHL.U32 R26, R25.reuse, 0x400, RZ ;  /* 0x00000400191a7824 */ /* 0x040fe200078e00ff */
[----:B------:R-:W-:Y:S02]  /*0ff0*/  LOP3.LUT R25, R25, 0x3fffff00, RZ, 0xc0, !PT ;  /* 0x3fffff0019197812 */ /* 0x000fe400078ec0ff */
[----:B------:R-:W-:Y:S02]  /*1000*/  LOP3.LUT R3, R2, 0xffe00000, RZ, 0xc0, !PT ;  /* 0xffe0000002037812 */ /* 0x000fe400078ec0ff */
[----:B------:R-:W-:Y:S01]  /*1010*/  LOP3.LUT R26, R26, 0xfffc0000, RZ, 0xc0, !PT ;  /* 0xfffc00001a1a7812 */ /* 0x000fe200078ec0ff */
[----:B------:R-:W-:-:S03]  /*1020*/  IMAD.IADD R25, R0, 0x1, -R25 ;  /* 0x0000000100197824 */ /* 0x000fc600078e0a19 */
[----:B------:R-:W-:Y:S02]  /*1030*/  IADD3 R24, PT, PT, R26, R24, R3 ;  /* 0x000000181a187210 */ /* 0x000fe40007ffe003 */
[----:B------:R-:W0:Y:S01]  /*1040*/  LDC.64 R2, c[0x0][0x3b0] ;  /* 0x0000ec00ff027b82 */ /* 0x000e220000000a00 */
[----:B--2---:R-:W-:Y:S02]  /*1050*/  FSETP.GTU.AND P4, PT, R22, 0.80000001192092895508, PT ;  /* 0x3f4ccccd1600780b */ /* 0x004fe40003f8c000 */
[----:B------:R-:W-:-:S05]  /*1060*/  FSETP.GTU.AND P3, PT, R23, 0.80000001192092895508, PT ;  /* 0x3f4ccccd1700780b */ /* 0x000fca0003f6c000 */
[----:B------:R-:W1:Y:S01]  /*1070*/  LDC.64 R22, c[0x0][0x3c0] ;  /* 0x0000f000ff167b82 */ /* 0x000e620000000a00 */
[----:B------:R-:W-:Y:S01]  /*1080*/  FSETP.GTU.AND P5, PT, R21, 0.80000001192092895508, PT ;  /* 0x3f4ccccd1500780b */ /* 0x000fe20003fac000 */
[----:B------:R-:W-:Y:S01]  /*1090*/  IMAD R21, R25, 0x4, R24 ;  /* 0x0000000419157824 */ /* 0x000fe200078e0218 */
[----:B------:R-:W-:Y:S01]  /*10a0*/  FSETP.GTU.AND P6, PT, R20, 0.80000001192092895508, PT ;  /* 0x3f4ccccd1400780b */ /* 0x000fe20003fcc000 */
[----:B---3--:R-:W-:Y:S01]  /*10b0*/  FFMA R10, R10, 32, R6 ;  /* 0x420000000a0a7823 */ /* 0x008fe20000000006 */
[----:B------:R-:W-:Y:S01]  /*10c0*/  FFMA R11, R11, 32, R7 ;  /* 0x420000000b0b7823 */ /* 0x000fe20000000007 */
[--C-:B------:R-:W-:Y:S01]  /*10d0*/  FFMA R8, R8, 32, R4.reuse ;  /* 0x4200000008087823 */ /* 0x100fe20000000004 */
[--C-:B------:R-:W-:Y:S01]  /*10e0*/  FFMA R9, R9, 32, R5.reuse ;  /* 0x4200000009097823 */ /* 0x100fe20000000005 */
[----:B----4-:R-:W-:Y:S01]  /*10f0*/  FFMA R24, R12, 32, R4 ;  /* 0x420000000c187823 */ /* 0x010fe20000000004 */
[----:B------:R-:W-:Y:S01]  /*1100*/  FFMA R25, R13, 32, R5 ;  /* 0x420000000d197823 */ /* 0x000fe20000000005 */
[----:B------:R-:W-:Y:S01]  /*1110*/  FMUL R10, R10, 1.25 ;  /* 0x3fa000000a0a7820 */ /* 0x000fe20000400000 */
[----:B------:R-:W2:Y:S01]  /*1120*/  LDC.64 R12, c[0x0][0x3b8] ;  /* 0x0000ee00ff0c7b82 */ /* 0x000ea20000000a00 */
[----:B------:R-:W-:Y:S01]  /*1130*/  FMUL R11, R11, 1.25 ;  /* 0x3fa000000b0b7820 */ /* 0x000fe20000400000 */
[----:B------:R-:W-:Y:S01]  /*1140*/  FMUL R8, R8, 1.25 ;  /* 0x3fa0000008087820 */ /* 0x000fe20000400000 */
[----:B------:R-:W-:Y:S01]  /*1150*/  FMUL R9, R9, 1.25 ;  /* 0x3fa0000009097820 */ /* 0x000fe20000400000 */
[----:B------:R-:W-:Y:S01]  /*1160*/  FSEL R0, R10, RZ, !P4 ;  /* 0x000000ff0a007208 */ /* 0x000fe20006000000 */
[----:B------:R-:W-:Y:S01]  /*1170*/  FFMA R14, R14, 32, R6 ;  /* 0x420000000e0e7823 */ /* 0x000fe20000000006 */
[----:B------:R-:W-:Y:S01]  /*1180*/  FSEL R11, R11, RZ, !P3 ;  /* 0x000000ff0b0b7208 */ /* 0x000fe20005800000 */
[----:B------:R-:W-:Y:S01]  /*1190*/  FFMA R15, R15, 32, R7 ;  /* 0x420000000f0f7823 */ /* 0x000fe20000000007 */
[----:B------:R-:W-:Y:S01]  /*11a0*/  FSEL R20, R8, RZ, !P6 ;  /* 0x000000ff08147208 */ /* 0x000fe20007000000 */
[----:B------:R-:W-:Y:S01]  /*11b0*/  FMUL R24, R24, 1.25 ;  /* 0x3fa0000018187820 */ /* 0x000fe20000400000 */
[----:B------:R-:W-:Y:S01]  /*11c0*/  FSEL R9, R9, RZ, !P5 ;  /* 0x000000ff09097208 */ /* 0x000fe20006800000 */
[----:B------:R-:W-:Y:S01]  /*11d0*/  FMUL R25, R25, 1.25 ;  /* 0x3fa0000019197820 */ /* 0x000fe20000400000 */
[----:B------:R-:W-:Y:S01]  /*11e0*/  F2FP.F16.F32.PACK_AB R0, R0, R11 ;  /* 0x0000000b0000723e */ /* 0x000fe200000000ff */
[----:B------:R-:W-:Y:S01]  /*11f0*/  FMUL R14, R14, 1.25 ;  /* 0x3fa000000e0e7820 */ /* 0x000fe20000400000 */
[----:B------:R-:W-:Y:S01]  /*1200*/  F2FP.F16.F32.PACK_AB R20, R20, R9 ;  /* 0x000000091414723e */ /* 0x000fe200000000ff */
[----:B------:R-:W-:Y:S01]  /*1210*/  FMUL R15, R15, 1.25 ;  /* 0x3fa000000f0f7820 */ /* 0x000fe20000400000 */
[----:B------:R-:W-:Y:S01]  /*1220*/  SEL R4, RZ, 0x1, P6 ;  /* 0x00000001ff047807 */ /* 0x000fe20003000000 */
[----:B0-----:R-:W-:Y:S01]  /*1230*/  IMAD.WIDE R2, R21, 0x4, R2 ;  /* 0x0000000415027825 */ /* 0x001fe200078e0202 */
[----:B-----5:R-:W-:-:S02]  /*1240*/  FSETP.GTU.AND P2, PT, R16, 0.80000001192092895508, PT ;  /* 0x3f4ccccd1000780b */ /* 0x020fc40003f4c000 */
[----:B------:R-:W-:Y:S01]  /*1250*/  FSETP.GTU.AND P1, PT, R17, 0.80000001192092895508, PT ;  /* 0x3f4ccccd1100780b */ /* 0x000fe20003f2c000 */
[--C-:B------:R-:W-:Y:S01]  /*1260*/  HADD2.F32 R11, -RZ, R0.reuse.H0_H0 ;  /* 0x20000000ff0b7230 */ /* 0x100fe20000004100 */
[----:B------:R-:W-:Y:S01]  /*1270*/  FSETP.GTU.AND P0, PT, R18, 0.80000001192092895508, PT ;  /* 0x3f4ccccd1200780b */ /* 0x000fe20003f0c000 */
[----:B------:R-:W-:Y:S01]  /*1280*/  HADD2.F32 R10, -RZ, R0.H1_H1 ;  /* 0x30000000ff0a7230 */ /* 0x000fe20000004100 */
[----:B------:R-:W-:Y:S01]  /*1290*/  FSETP.GTU.AND P6, PT, R19, 0.80000001192092895508, PT ;  /* 0x3f4ccccd1300780b */ /* 0x000fe20003fcc000 */
[--C-:B------:R-:W-:Y:S01]  /*12a0*/  HADD2.F32 R9, -RZ, R20.reuse.H0_H0 ;  /* 0x20000014ff097230 */ /* 0x100fe20000004100 */
[----:B------:R-:W-:Y:S01]  /*12b0*/  SEL R5, RZ, 0x1, P5 ;  /* 0x00000001ff057807 */ /* 0x000fe20002800000 */
[----:B------:R-:W-:Y:S01]  /*12c0*/  HADD2.F32 R8, -RZ, R20.H1_H1 ;  /* 0x30000014ff087230 */ /* 0x000fe20000004100 */
[----:B------:R-:W-:Y:S01]  /*12d0*/  SEL R6, RZ, 0x1, P4 ;  /* 0x00000001ff067807 */ /* 0x000fe20002000000 */
[----:B-1----:R-:W-:Y:S01]  /*12e0*/  IMAD.WIDE R22, R21, 0x4, R22 ;  /* 0x0000000415167825 */ /* 0x002fe200078e0216 */
[----:B------:R-:W-:-:S02]  /*12f0*/  SEL R7, RZ, 0x1, P3 ;  /* 0x00000001ff077807 */ /* 0x000fc40001800000 */
[----:B------:R-:W-:Y:S01]  /*1300*/  FSEL R24, R24, RZ, !P2 ;  /* 0x000000ff18187208 */ /* 0x000fe20005000000 */
[----:B------:R0:W-:Y:S01]  /*1310*/  STG.E.128 desc[UR4][R2.64], R8 ;  /* 0x0000000802007986 */ /* 0x0001e2000c101d04 */
[----:B------:R-:W-:Y:S01]  /*1320*/  FSEL R25, R25, RZ, !P1 ;  /* 0x000000ff19197208 */ /* 0x000fe20004800000 */
[----:B--2---:R-:W-:Y:S01]  /*1330*/  IMAD.WIDE R12, R21, 0x2, R12 ;  /* 0x00000002150c7825 */ /* 0x004fe200078e020c */
[----:B------:R-:W-:Y:S02]  /*1340*/  FSEL R14, R14, RZ, !P0 ;  /* 0x000000ff0e0e7208 */ /* 0x000fe40004000000 */
[----:B------:R-:W-:Y:S02]  /*1350*/  FSEL R15, R15, RZ, !P6 ;  /* 0x000000ff0f0f7208 */ /* 0x000fe40007000000 */
[----:B------:R-:W-:Y:S02]  /*1360*/  I2FP.F32.S32 R4, R4 ;  /* 0x0000000400047245 */ /* 0x000fe40000201400 */
[----:B------:R-:W-:-:S02]  /*1370*/  I2FP.F32.S32 R5, R5 ;  /* 0x0000000500057245 */ /* 0x000fc40000201400 */
[----:B------:R-:W-:Y:S02]  /*1380*/  I2FP.F32.S32 R6, R6 ;  /* 0x0000000600067245 */ /* 0x000fe40000201400 */
[----:B------:R-:W-:Y:S02]  /*1390*/  I2FP.F32.S32 R7, R7 ;  /* 0x0000000700077245 */ /* 0x000fe40000201400 */
[----:B------:R-:W-:Y:S02]  /*13a0*/  F2FP.F16.F32.PACK_AB R24, R24, R25 ;  /* 0x000000191818723e */ /* 0x000fe400000000ff */
[----:B------:R-:W-:Y:S01]  /*13b0*/  F2FP.F16.F32.PACK_AB R14, R14, R15 ;  /* 0x0000000f0e0e723e */ /* 0x000fe200000000ff */
[----:B------:R1:W-:Y:S01]  /*13c0*/  STG.E.128 desc[UR4][R22.64], R4 ;  /* 0x0000000416007986 */ /* 0x0003e2000c101d04 */
[----:B0-----:R-:W-:Y:S02]  /*13d0*/  SEL R8, RZ, 0x1, P2 ;  /* 0x00000001ff087807 */ /* 0x001fe40001000000 */
[----:B------:R-:W-:-:S02]  /*13e0*/  SEL R9, RZ, 0x1, P1 ;  /* 0x00000001ff097807 */ /* 0x000fc40000800000 */
[----:B------:R-:W-:Y:S02]  /*13f0*/  SEL R10, RZ, 0x1, P0 ;  /* 0x00000001ff0a7807 */ /* 0x000fe40000000000 */
[----:B------:R-:W-:Y:S02]  /*1400*/  SEL R11, RZ, 0x1, P6 ;  /* 0x00000001ff0b7807 */ /* 0x000fe40003000000 */
[----:B------:R-:W-:Y:S02]  /*1410*/  PRMT R21, R0, 0x5432, R0 ;  /* 0x0000543200157816 */ /* 0x000fe40000000000 */
[----:B------:R-:W-:Y:S02]  /*1420*/  PRMT R20, R20, 0x5432, R20 ;  /* 0x0000543214147816 */ /* 0x000fe40000000014 */
[----:B------:R-:W-:Y:S02]  /*1430*/  I2FP.F32.S32 R8, R8 ;  /* 0x0000000800087245 */ /* 0x000fe40000201400 */
[----:B------:R-:W-:Y:S01]  /*1440*/  I2FP.F32.S32 R9, R9 ;  /* 0x0000000900097245 */ /* 0x000fe20000201400 */
[----:B------:R-:W-:Y:S01]  /*1450*/  STG.E.64 desc[UR4][R12.64], R20 ;  /* 0x000000140c007986 */ /* 0x000fe2000c101b04 */
[----:B------:R-:W-:Y:S01]  /*1460*/  I2FP.F32.S32 R10, R10 ;  /* 0x0000000a000a7245 */ /* 0x000fe20000201400 */
[--C-:B-1----:R-:W-:Y:S01]  /*1470*/  HADD2.F32 R7, -RZ, R14.reuse.H0_H0 ;  /* 0x2000000eff077230 */ /* 0x102fe20000004100 */
[----:B------:R-:W-:Y:S01]  /*1480*/  I2FP.F32.S32 R11, R11 ;  /* 0x0000000b000b7245 */ /* 0x000fe20000201400 */
[----:B------:R-:W-:Y:S01]  /*1490*/  HADD2.F32 R6, -RZ, R14.H1_H1 ;  /* 0x3000000eff067230 */ /* 0x000fe20000004100 */
[----:B------:R-:W-:Y:S01]  /*14a0*/  PRMT R25, R14, 0x5432, R14 ;  /* 0x000054320e197816 */ /* 0x000fe2000000000e */
[----:B------:R-:W-:-:S02]  /*14b0*/  HADD2.F32 R5, -RZ, R24.H0_H0 ;  /* 0x20000018ff057230 */ /* 0x000fc40000004100 */
[----:B------:R-:W-:Y:S01]  /*14c0*/  HADD2.F32 R4, -RZ, R24.H1_H1 ;  /* 0x30000018ff047230 */ /* 0x000fe20000004100 */
[----:B------:R-:W-:-:S04]  /*14d0*/  PRMT R24, R24, 0x5432, R24 ;  /* 0x0000543218187816 */ /* 0x000fc80000000018 */
[----:B------:R-:W-:Y:S04]  /*14e0*/  STG.E.128 desc[UR4][R2.64+0x400000], R4 ;  /* 0x4000000402007986 */ /* 0x000fe8000c101d04 */
[----:B------:R-:W-:Y:S04]  /*14f0*/  STG.E.128 desc[UR4][R22.64+0x400000], R8 ;  /* 0x4000000816007986 */ /* 0x000fe8000c101d04 */
[----:B------:R-:W-:Y:S01]  /*1500*/  STG.E.64 desc[UR4][R12.64+0x200000], R24 ;  /* 0x200000180c007986 */ /* 0x000fe2000c101b04 */
[----:B------:R-:W-:Y:S05]  /*1510*/  EXIT ;  /* 0x000000000000794d */ /* 0x000fea0003800000 */
.L_x_3:
[----:B------:R-:W-:-:S00]  /*1520*/  BRA `(.L_x_3) ;  /* 0xfffffffc00fc7947 */ /* 0x000fc0000383ffff */
[----:B------:R-:W-:-:S00]  /*1530*/  NOP ;  /* 0x0000000000007918 */ /* 0x000fc00000000000 */
        /* <DEDUP_REMOVED lines=12> */
.L_x_4:


//--------------------- .nv.shared.reserved.0     --------------------------
	.section	.nv.shared.reserved.0,"aw",@nobits
	.weak		__nv_reservedSMEM_offset_0_alias
	.size		__nv_reservedSMEM_offset_0_alias, 0, 64
	.other		__nv_reservedSMEM_offset_0_alias,@"STO_CUDA_RESERVED_SHARED STV_DEFAULT"
__nv_reservedSMEM_offset_0_alias:
	.zero		0
	.zero		64


//--------------------- .nv.constant0.Fused_Reshape_Mul_Reshape_Add_Mul_LessEqual_Cast_Mul_Cast_Reshape_Cast_Reshap_more_parallel_5306163478843828388_kernel0 --------------------------
	.section	.nv.constant0.Fused_Reshape_Mul_Reshape_Add_Mul_LessEqual_Cast_Mul_Cast_Reshape_Cast_Reshap_more_parallel_5306163478843828388_kernel0,"a",@progbits
	.sectionflags	@""
	.align	4
.nv.constant0.Fused_Reshape_Mul_Reshape_Add_Mul_LessEqual_Cast_Mul_Cast_Reshape_Cast_Reshap_more_parallel_5306163478843828388_kernel0:
	.zero		1000


//--------------------- SYMBOLS --------------------------

	.type		.nv.reservedSmem.offset0,@object
	.size		.nv.reservedSmem.offset0,0x4
